//
// Generated by NVIDIA NVVM Compiler
//
// Compiler Build ID: CL-36424714
// Cuda compilation tools, release 13.0, V13.0.88
// Based on NVVM 20.0.0
//

.version 9.0
.target sm_100
.address_size 64

	// .globl	_Z13compute_sp_v1Pff

.visible .entry _Z13compute_sp_v1Pff(
	.param .u64 .ptr .align 1 _Z13compute_sp_v1Pff_param_0,
	.param .f32 _Z13compute_sp_v1Pff_param_1
)
{
	.reg .b32 	%r<5>;
	.reg .b32 	%f<10241>;
	.reg .b64 	%rd<5>;

	ld.param.u64 	%rd1, [_Z13compute_sp_v1Pff_param_0];
	ld.param.f32 	%f1, [_Z13compute_sp_v1Pff_param_1];
	cvta.to.global.u64 	%rd2, %rd1;
	mov.u32 	%r1, %tid.x;
	cvt.rn.f32.u32 	%f2, %r1;
	mul.f32 	%f3, %f1, %f2;
	fma.rn.f32 	%f4, %f1, 0f00000000, 0f00000000;
	mul.f32 	%f5, %f3, %f2;
	mul.f32 	%f6, %f4, 0f00000000;
	sub.f32 	%f7, %f5, %f6;
	mul.f32 	%f8, %f4, %f2;
	fma.rn.f32 	%f9, %f3, 0f00000000, %f8;
	mul.f32 	%f10, %f3, %f7;
	mul.f32 	%f11, %f4, %f9;
	sub.f32 	%f12, %f10, %f11;
	mul.f32 	%f13, %f4, %f7;
	fma.rn.f32 	%f14, %f3, %f9, %f13;
	mul.f32 	%f15, %f7, %f12;
	mul.f32 	%f16, %f9, %f14;
	sub.f32 	%f17, %f15, %f16;
	mul.f32 	%f18, %f9, %f12;
	fma.rn.f32 	%f19, %f7, %f14, %f18;
	mul.f32 	%f20, %f12, %f17;
	mul.f32 	%f21, %f14, %f19;
	sub.f32 	%f22, %f20, %f21;
	mul.f32 	%f23, %f14, %f17;
	fma.rn.f32 	%f24, %f12, %f19, %f23;
	mul.f32 	%f25, %f17, %f22;
	mul.f32 	%f26, %f19, %f24;
	sub.f32 	%f27, %f25, %f26;
	mul.f32 	%f28, %f19, %f22;
	fma.rn.f32 	%f29, %f17, %f24, %f28;
	mul.f32 	%f30, %f22, %f27;
	mul.f32 	%f31, %f24, %f29;
	sub.f32 	%f32, %f30, %f31;
	mul.f32 	%f33, %f24, %f27;
	fma.rn.f32 	%f34, %f22, %f29, %f33;
	mul.f32 	%f35, %f27, %f32;
	mul.f32 	%f36, %f29, %f34;
	sub.f32 	%f37, %f35, %f36;
	mul.f32 	%f38, %f29, %f32;
	fma.rn.f32 	%f39, %f27, %f34, %f38;
	mul.f32 	%f40, %f32, %f37;
	mul.f32 	%f41, %f34, %f39;
	sub.f32 	%f42, %f40, %f41;
	mul.f32 	%f43, %f34, %f37;
	fma.rn.f32 	%f44, %f32, %f39, %f43;
	mul.f32 	%f45, %f37, %f42;
	mul.f32 	%f46, %f39, %f44;
	sub.f32 	%f47, %f45, %f46;
	mul.f32 	%f48, %f39, %f42;
	fma.rn.f32 	%f49, %f37, %f44, %f48;
	mul.f32 	%f50, %f42, %f47;
	mul.f32 	%f51, %f44, %f49;
	sub.f32 	%f52, %f50, %f51;
	mul.f32 	%f53, %f44, %f47;
	fma.rn.f32 	%f54, %f42, %f49, %f53;
	mul.f32 	%f55, %f47, %f52;
	mul.f32 	%f56, %f49, %f54;
	sub.f32 	%f57, %f55, %f56;
	mul.f32 	%f58, %f49, %f52;
	fma.rn.f32 	%f59, %f47, %f54, %f58;
	mul.f32 	%f60, %f52, %f57;
	mul.f32 	%f61, %f54, %f59;
	sub.f32 	%f62, %f60, %f61;
	mul.f32 	%f63, %f54, %f57;
	fma.rn.f32 	%f64, %f52, %f59, %f63;
	mul.f32 	%f65, %f57, %f62;
	mul.f32 	%f66, %f59, %f64;
	sub.f32 	%f67, %f65, %f66;
	mul.f32 	%f68, %f59, %f62;
	fma.rn.f32 	%f69, %f57, %f64, %f68;
	mul.f32 	%f70, %f62, %f67;
	mul.f32 	%f71, %f64, %f69;
	sub.f32 	%f72, %f70, %f71;
	mul.f32 	%f73, %f64, %f67;
	fma.rn.f32 	%f74, %f62, %f69, %f73;
	mul.f32 	%f75, %f67, %f72;
	mul.f32 	%f76, %f69, %f74;
	sub.f32 	%f77, %f75, %f76;
	mul.f32 	%f78, %f69, %f72;
	fma.rn.f32 	%f79, %f67, %f74, %f78;
	mul.f32 	%f80, %f72, %f77;
	mul.f32 	%f81, %f74, %f79;
	sub.f32 	%f82, %f80, %f81;
	mul.f32 	%f83, %f74, %f77;
	fma.rn.f32 	%f84, %f72, %f79, %f83;
	mul.f32 	%f85, %f77, %f82;
	mul.f32 	%f86, %f79, %f84;
	sub.f32 	%f87, %f85, %f86;
	mul.f32 	%f88, %f79, %f82;
	fma.rn.f32 	%f89, %f77, %f84, %f88;
	mul.f32 	%f90, %f82, %f87;
	mul.f32 	%f91, %f84, %f89;
	sub.f32 	%f92, %f90, %f91;
	mul.f32 	%f93, %f84, %f87;
	fma.rn.f32 	%f94, %f82, %f89, %f93;
	mul.f32 	%f95, %f87, %f92;
	mul.f32 	%f96, %f89, %f94;
	sub.f32 	%f97, %f95, %f96;
	mul.f32 	%f98, %f89, %f92;
	fma.rn.f32 	%f99, %f87, %f94, %f98;
	mul.f32 	%f100, %f92, %f97;
	mul.f32 	%f101, %f94, %f99;
	sub.f32 	%f102, %f100, %f101;
	mul.f32 	%f103, %f94, %f97;
	fma.rn.f32 	%f104, %f92, %f99, %f103;
	mul.f32 	%f105, %f97, %f102;
	mul.f32 	%f106, %f99, %f104;
	sub.f32 	%f107, %f105, %f106;
	mul.f32 	%f108, %f99, %f102;
	fma.rn.f32 	%f109, %f97, %f104, %f108;
	mul.f32 	%f110, %f102, %f107;
	mul.f32 	%f111, %f104, %f109;
	sub.f32 	%f112, %f110, %f111;
	mul.f32 	%f113, %f104, %f107;
	fma.rn.f32 	%f114, %f102, %f109, %f113;
	mul.f32 	%f115, %f107, %f112;
	mul.f32 	%f116, %f109, %f114;
	sub.f32 	%f117, %f115, %f116;
	mul.f32 	%f118, %f109, %f112;
	fma.rn.f32 	%f119, %f107, %f114, %f118;
	mul.f32 	%f120, %f112, %f117;
	mul.f32 	%f121, %f114, %f119;
	sub.f32 	%f122, %f120, %f121;
	mul.f32 	%f123, %f114, %f117;
	fma.rn.f32 	%f124, %f112, %f119, %f123;
	mul.f32 	%f125, %f117, %f122;
	mul.f32 	%f126, %f119, %f124;
	sub.f32 	%f127, %f125, %f126;
	mul.f32 	%f128, %f119, %f122;
	fma.rn.f32 	%f129, %f117, %f124, %f128;
	mul.f32 	%f130, %f122, %f127;
	mul.f32 	%f131, %f124, %f129;
	sub.f32 	%f132, %f130, %f131;
	mul.f32 	%f133, %f124, %f127;
	fma.rn.f32 	%f134, %f122, %f129, %f133;
	mul.f32 	%f135, %f127, %f132;
	mul.f32 	%f136, %f129, %f134;
	sub.f32 	%f137, %f135, %f136;
	mul.f32 	%f138, %f129, %f132;
	fma.rn.f32 	%f139, %f127, %f134, %f138;
	mul.f32 	%f140, %f132, %f137;
	mul.f32 	%f141, %f134, %f139;
	sub.f32 	%f142, %f140, %f141;
	mul.f32 	%f143, %f134, %f137;
	fma.rn.f32 	%f144, %f132, %f139, %f143;
	mul.f32 	%f145, %f137, %f142;
	mul.f32 	%f146, %f139, %f144;
	sub.f32 	%f147, %f145, %f146;
	mul.f32 	%f148, %f139, %f142;
	fma.rn.f32 	%f149, %f137, %f144, %f148;
	mul.f32 	%f150, %f142, %f147;
	mul.f32 	%f151, %f144, %f149;
	sub.f32 	%f152, %f150, %f151;
	mul.f32 	%f153, %f144, %f147;
	fma.rn.f32 	%f154, %f142, %f149, %f153;
	mul.f32 	%f155, %f147, %f152;
	mul.f32 	%f156, %f149, %f154;
	sub.f32 	%f157, %f155, %f156;
	mul.f32 	%f158, %f149, %f152;
	fma.rn.f32 	%f159, %f147, %f154, %f158;
	mul.f32 	%f160, %f152, %f157;
	mul.f32 	%f161, %f154, %f159;
	sub.f32 	%f162, %f160, %f161;
	mul.f32 	%f163, %f154, %f157;
	fma.rn.f32 	%f164, %f152, %f159, %f163;
	mul.f32 	%f165, %f157, %f162;
	mul.f32 	%f166, %f159, %f164;
	sub.f32 	%f167, %f165, %f166;
	mul.f32 	%f168, %f159, %f162;
	fma.rn.f32 	%f169, %f157, %f164, %f168;
	mul.f32 	%f170, %f162, %f167;
	mul.f32 	%f171, %f164, %f169;
	sub.f32 	%f172, %f170, %f171;
	mul.f32 	%f173, %f164, %f167;
	fma.rn.f32 	%f174, %f162, %f169, %f173;
	mul.f32 	%f175, %f167, %f172;
	mul.f32 	%f176, %f169, %f174;
	sub.f32 	%f177, %f175, %f176;
	mul.f32 	%f178, %f169, %f172;
	fma.rn.f32 	%f179, %f167, %f174, %f178;
	mul.f32 	%f180, %f172, %f177;
	mul.f32 	%f181, %f174, %f179;
	sub.f32 	%f182, %f180, %f181;
	mul.f32 	%f183, %f174, %f177;
	fma.rn.f32 	%f184, %f172, %f179, %f183;
	mul.f32 	%f185, %f177, %f182;
	mul.f32 	%f186, %f179, %f184;
	sub.f32 	%f187, %f185, %f186;
	mul.f32 	%f188, %f179, %f182;
	fma.rn.f32 	%f189, %f177, %f184, %f188;
	mul.f32 	%f190, %f182, %f187;
	mul.f32 	%f191, %f184, %f189;
	sub.f32 	%f192, %f190, %f191;
	mul.f32 	%f193, %f184, %f187;
	fma.rn.f32 	%f194, %f182, %f189, %f193;
	mul.f32 	%f195, %f187, %f192;
	mul.f32 	%f196, %f189, %f194;
	sub.f32 	%f197, %f195, %f196;
	mul.f32 	%f198, %f189, %f192;
	fma.rn.f32 	%f199, %f187, %f194, %f198;
	mul.f32 	%f200, %f192, %f197;
	mul.f32 	%f201, %f194, %f199;
	sub.f32 	%f202, %f200, %f201;
	mul.f32 	%f203, %f194, %f197;
	fma.rn.f32 	%f204, %f192, %f199, %f203;
	mul.f32 	%f205, %f197, %f202;
	mul.f32 	%f206, %f199, %f204;
	sub.f32 	%f207, %f205, %f206;
	mul.f32 	%f208, %f199, %f202;
	fma.rn.f32 	%f209, %f197, %f204, %f208;
	mul.f32 	%f210, %f202, %f207;
	mul.f32 	%f211, %f204, %f209;
	sub.f32 	%f212, %f210, %f211;
	mul.f32 	%f213, %f204, %f207;
	fma.rn.f32 	%f214, %f202, %f209, %f213;
	mul.f32 	%f215, %f207, %f212;
	mul.f32 	%f216, %f209, %f214;
	sub.f32 	%f217, %f215, %f216;
	mul.f32 	%f218, %f209, %f212;
	fma.rn.f32 	%f219, %f207, %f214, %f218;
	mul.f32 	%f220, %f212, %f217;
	mul.f32 	%f221, %f214, %f219;
	sub.f32 	%f222, %f220, %f221;
	mul.f32 	%f223, %f214, %f217;
	fma.rn.f32 	%f224, %f212, %f219, %f223;
	mul.f32 	%f225, %f217, %f222;
	mul.f32 	%f226, %f219, %f224;
	sub.f32 	%f227, %f225, %f226;
	mul.f32 	%f228, %f219, %f222;
	fma.rn.f32 	%f229, %f217, %f224, %f228;
	mul.f32 	%f230, %f222, %f227;
	mul.f32 	%f231, %f224, %f229;
	sub.f32 	%f232, %f230, %f231;
	mul.f32 	%f233, %f224, %f227;
	fma.rn.f32 	%f234, %f222, %f229, %f233;
	mul.f32 	%f235, %f227, %f232;
	mul.f32 	%f236, %f229, %f234;
	sub.f32 	%f237, %f235, %f236;
	mul.f32 	%f238, %f229, %f232;
	fma.rn.f32 	%f239, %f227, %f234, %f238;
	mul.f32 	%f240, %f232, %f237;
	mul.f32 	%f241, %f234, %f239;
	sub.f32 	%f242, %f240, %f241;
	mul.f32 	%f243, %f234, %f237;
	fma.rn.f32 	%f244, %f232, %f239, %f243;
	mul.f32 	%f245, %f237, %f242;
	mul.f32 	%f246, %f239, %f244;
	sub.f32 	%f247, %f245, %f246;
	mul.f32 	%f248, %f239, %f242;
	fma.rn.f32 	%f249, %f237, %f244, %f248;
	mul.f32 	%f250, %f242, %f247;
	mul.f32 	%f251, %f244, %f249;
	sub.f32 	%f252, %f250, %f251;
	mul.f32 	%f253, %f244, %f247;
	fma.rn.f32 	%f254, %f242, %f249, %f253;
	mul.f32 	%f255, %f247, %f252;
	mul.f32 	%f256, %f249, %f254;
	sub.f32 	%f257, %f255, %f256;
	mul.f32 	%f258, %f249, %f252;
	fma.rn.f32 	%f259, %f247, %f254, %f258;
	mul.f32 	%f260, %f252, %f257;
	mul.f32 	%f261, %f254, %f259;
	sub.f32 	%f262, %f260, %f261;
	mul.f32 	%f263, %f254, %f257;
	fma.rn.f32 	%f264, %f252, %f259, %f263;
	mul.f32 	%f265, %f257, %f262;
	mul.f32 	%f266, %f259, %f264;
	sub.f32 	%f267, %f265, %f266;
	mul.f32 	%f268, %f259, %f262;
	fma.rn.f32 	%f269, %f257, %f264, %f268;
	mul.f32 	%f270, %f262, %f267;
	mul.f32 	%f271, %f264, %f269;
	sub.f32 	%f272, %f270, %f271;
	mul.f32 	%f273, %f264, %f267;
	fma.rn.f32 	%f274, %f262, %f269, %f273;
	mul.f32 	%f275, %f267, %f272;
	mul.f32 	%f276, %f269, %f274;
	sub.f32 	%f277, %f275, %f276;
	mul.f32 	%f278, %f269, %f272;
	fma.rn.f32 	%f279, %f267, %f274, %f278;
	mul.f32 	%f280, %f272, %f277;
	mul.f32 	%f281, %f274, %f279;
	sub.f32 	%f282, %f280, %f281;
	mul.f32 	%f283, %f274, %f277;
	fma.rn.f32 	%f284, %f272, %f279, %f283;
	mul.f32 	%f285, %f277, %f282;
	mul.f32 	%f286, %f279, %f284;
	sub.f32 	%f287, %f285, %f286;
	mul.f32 	%f288, %f279, %f282;
	fma.rn.f32 	%f289, %f277, %f284, %f288;
	mul.f32 	%f290, %f282, %f287;
	mul.f32 	%f291, %f284, %f289;
	sub.f32 	%f292, %f290, %f291;
	mul.f32 	%f293, %f284, %f287;
	fma.rn.f32 	%f294, %f282, %f289, %f293;
	mul.f32 	%f295, %f287, %f292;
	mul.f32 	%f296, %f289, %f294;
	sub.f32 	%f297, %f295, %f296;
	mul.f32 	%f298, %f289, %f292;
	fma.rn.f32 	%f299, %f287, %f294, %f298;
	mul.f32 	%f300, %f292, %f297;
	mul.f32 	%f301, %f294, %f299;
	sub.f32 	%f302, %f300, %f301;
	mul.f32 	%f303, %f294, %f297;
	fma.rn.f32 	%f304, %f292, %f299, %f303;
	mul.f32 	%f305, %f297, %f302;
	mul.f32 	%f306, %f299, %f304;
	sub.f32 	%f307, %f305, %f306;
	mul.f32 	%f308, %f299, %f302;
	fma.rn.f32 	%f309, %f297, %f304, %f308;
	mul.f32 	%f310, %f302, %f307;
	mul.f32 	%f311, %f304, %f309;
	sub.f32 	%f312, %f310, %f311;
	mul.f32 	%f313, %f304, %f307;
	fma.rn.f32 	%f314, %f302, %f309, %f313;
	mul.f32 	%f315, %f307, %f312;
	mul.f32 	%f316, %f309, %f314;
	sub.f32 	%f317, %f315, %f316;
	mul.f32 	%f318, %f309, %f312;
	fma.rn.f32 	%f319, %f307, %f314, %f318;
	mul.f32 	%f320, %f312, %f317;
	mul.f32 	%f321, %f314, %f319;
	sub.f32 	%f322, %f320, %f321;
	mul.f32 	%f323, %f314, %f317;
	fma.rn.f32 	%f324, %f312, %f319, %f323;
	mul.f32 	%f325, %f317, %f322;
	mul.f32 	%f326, %f319, %f324;
	sub.f32 	%f327, %f325, %f326;
	mul.f32 	%f328, %f319, %f322;
	fma.rn.f32 	%f329, %f317, %f324, %f328;
	mul.f32 	%f330, %f322, %f327;
	mul.f32 	%f331, %f324, %f329;
	sub.f32 	%f332, %f330, %f331;
	mul.f32 	%f333, %f324, %f327;
	fma.rn.f32 	%f334, %f322, %f329, %f333;
	mul.f32 	%f335, %f327, %f332;
	mul.f32 	%f336, %f329, %f334;
	sub.f32 	%f337, %f335, %f336;
	mul.f32 	%f338, %f329, %f332;
	fma.rn.f32 	%f339, %f327, %f334, %f338;
	mul.f32 	%f340, %f332, %f337;
	mul.f32 	%f341, %f334, %f339;
	sub.f32 	%f342, %f340, %f341;
	mul.f32 	%f343, %f334, %f337;
	fma.rn.f32 	%f344, %f332, %f339, %f343;
	mul.f32 	%f345, %f337, %f342;
	mul.f32 	%f346, %f339, %f344;
	sub.f32 	%f347, %f345, %f346;
	mul.f32 	%f348, %f339, %f342;
	fma.rn.f32 	%f349, %f337, %f344, %f348;
	mul.f32 	%f350, %f342, %f347;
	mul.f32 	%f351, %f344, %f349;
	sub.f32 	%f352, %f350, %f351;
	mul.f32 	%f353, %f344, %f347;
	fma.rn.f32 	%f354, %f342, %f349, %f353;
	mul.f32 	%f355, %f347, %f352;
	mul.f32 	%f356, %f349, %f354;
	sub.f32 	%f357, %f355, %f356;
	mul.f32 	%f358, %f349, %f352;
	fma.rn.f32 	%f359, %f347, %f354, %f358;
	mul.f32 	%f360, %f352, %f357;
	mul.f32 	%f361, %f354, %f359;
	sub.f32 	%f362, %f360, %f361;
	mul.f32 	%f363, %f354, %f357;
	fma.rn.f32 	%f364, %f352, %f359, %f363;
	mul.f32 	%f365, %f357, %f362;
	mul.f32 	%f366, %f359, %f364;
	sub.f32 	%f367, %f365, %f366;
	mul.f32 	%f368, %f359, %f362;
	fma.rn.f32 	%f369, %f357, %f364, %f368;
	mul.f32 	%f370, %f362, %f367;
	mul.f32 	%f371, %f364, %f369;
	sub.f32 	%f372, %f370, %f371;
	mul.f32 	%f373, %f364, %f367;
	fma.rn.f32 	%f374, %f362, %f369, %f373;
	mul.f32 	%f375, %f367, %f372;
	mul.f32 	%f376, %f369, %f374;
	sub.f32 	%f377, %f375, %f376;
	mul.f32 	%f378, %f369, %f372;
	fma.rn.f32 	%f379, %f367, %f374, %f378;
	mul.f32 	%f380, %f372, %f377;
	mul.f32 	%f381, %f374, %f379;
	sub.f32 	%f382, %f380, %f381;
	mul.f32 	%f383, %f374, %f377;
	fma.rn.f32 	%f384, %f372, %f379, %f383;
	mul.f32 	%f385, %f377, %f382;
	mul.f32 	%f386, %f379, %f384;
	sub.f32 	%f387, %f385, %f386;
	mul.f32 	%f388, %f379, %f382;
	fma.rn.f32 	%f389, %f377, %f384, %f388;
	mul.f32 	%f390, %f382, %f387;
	mul.f32 	%f391, %f384, %f389;
	sub.f32 	%f392, %f390, %f391;
	mul.f32 	%f393, %f384, %f387;
	fma.rn.f32 	%f394, %f382, %f389, %f393;
	mul.f32 	%f395, %f387, %f392;
	mul.f32 	%f396, %f389, %f394;
	sub.f32 	%f397, %f395, %f396;
	mul.f32 	%f398, %f389, %f392;
	fma.rn.f32 	%f399, %f387, %f394, %f398;
	mul.f32 	%f400, %f392, %f397;
	mul.f32 	%f401, %f394, %f399;
	sub.f32 	%f402, %f400, %f401;
	mul.f32 	%f403, %f394, %f397;
	fma.rn.f32 	%f404, %f392, %f399, %f403;
	mul.f32 	%f405, %f397, %f402;
	mul.f32 	%f406, %f399, %f404;
	sub.f32 	%f407, %f405, %f406;
	mul.f32 	%f408, %f399, %f402;
	fma.rn.f32 	%f409, %f397, %f404, %f408;
	mul.f32 	%f410, %f402, %f407;
	mul.f32 	%f411, %f404, %f409;
	sub.f32 	%f412, %f410, %f411;
	mul.f32 	%f413, %f404, %f407;
	fma.rn.f32 	%f414, %f402, %f409, %f413;
	mul.f32 	%f415, %f407, %f412;
	mul.f32 	%f416, %f409, %f414;
	sub.f32 	%f417, %f415, %f416;
	mul.f32 	%f418, %f409, %f412;
	fma.rn.f32 	%f419, %f407, %f414, %f418;
	mul.f32 	%f420, %f412, %f417;
	mul.f32 	%f421, %f414, %f419;
	sub.f32 	%f422, %f420, %f421;
	mul.f32 	%f423, %f414, %f417;
	fma.rn.f32 	%f424, %f412, %f419, %f423;
	mul.f32 	%f425, %f417, %f422;
	mul.f32 	%f426, %f419, %f424;
	sub.f32 	%f427, %f425, %f426;
	mul.f32 	%f428, %f419, %f422;
	fma.rn.f32 	%f429, %f417, %f424, %f428;
	mul.f32 	%f430, %f422, %f427;
	mul.f32 	%f431, %f424, %f429;
	sub.f32 	%f432, %f430, %f431;
	mul.f32 	%f433, %f424, %f427;
	fma.rn.f32 	%f434, %f422, %f429, %f433;
	mul.f32 	%f435, %f427, %f432;
	mul.f32 	%f436, %f429, %f434;
	sub.f32 	%f437, %f435, %f436;
	mul.f32 	%f438, %f429, %f432;
	fma.rn.f32 	%f439, %f427, %f434, %f438;
	mul.f32 	%f440, %f432, %f437;
	mul.f32 	%f441, %f434, %f439;
	sub.f32 	%f442, %f440, %f441;
	mul.f32 	%f443, %f434, %f437;
	fma.rn.f32 	%f444, %f432, %f439, %f443;
	mul.f32 	%f445, %f437, %f442;
	mul.f32 	%f446, %f439, %f444;
	sub.f32 	%f447, %f445, %f446;
	mul.f32 	%f448, %f439, %f442;
	fma.rn.f32 	%f449, %f437, %f444, %f448;
	mul.f32 	%f450, %f442, %f447;
	mul.f32 	%f451, %f444, %f449;
	sub.f32 	%f452, %f450, %f451;
	mul.f32 	%f453, %f444, %f447;
	fma.rn.f32 	%f454, %f442, %f449, %f453;
	mul.f32 	%f455, %f447, %f452;
	mul.f32 	%f456, %f449, %f454;
	sub.f32 	%f457, %f455, %f456;
	mul.f32 	%f458, %f449, %f452;
	fma.rn.f32 	%f459, %f447, %f454, %f458;
	mul.f32 	%f460, %f452, %f457;
	mul.f32 	%f461, %f454, %f459;
	sub.f32 	%f462, %f460, %f461;
	mul.f32 	%f463, %f454, %f457;
	fma.rn.f32 	%f464, %f452, %f459, %f463;
	mul.f32 	%f465, %f457, %f462;
	mul.f32 	%f466, %f459, %f464;
	sub.f32 	%f467, %f465, %f466;
	mul.f32 	%f468, %f459, %f462;
	fma.rn.f32 	%f469, %f457, %f464, %f468;
	mul.f32 	%f470, %f462, %f467;
	mul.f32 	%f471, %f464, %f469;
	sub.f32 	%f472, %f470, %f471;
	mul.f32 	%f473, %f464, %f467;
	fma.rn.f32 	%f474, %f462, %f469, %f473;
	mul.f32 	%f475, %f467, %f472;
	mul.f32 	%f476, %f469, %f474;
	sub.f32 	%f477, %f475, %f476;
	mul.f32 	%f478, %f469, %f472;
	fma.rn.f32 	%f479, %f467, %f474, %f478;
	mul.f32 	%f480, %f472, %f477;
	mul.f32 	%f481, %f474, %f479;
	sub.f32 	%f482, %f480, %f481;
	mul.f32 	%f483, %f474, %f477;
	fma.rn.f32 	%f484, %f472, %f479, %f483;
	mul.f32 	%f485, %f477, %f482;
	mul.f32 	%f486, %f479, %f484;
	sub.f32 	%f487, %f485, %f486;
	mul.f32 	%f488, %f479, %f482;
	fma.rn.f32 	%f489, %f477, %f484, %f488;
	mul.f32 	%f490, %f482, %f487;
	mul.f32 	%f491, %f484, %f489;
	sub.f32 	%f492, %f490, %f491;
	mul.f32 	%f493, %f484, %f487;
	fma.rn.f32 	%f494, %f482, %f489, %f493;
	mul.f32 	%f495, %f487, %f492;
	mul.f32 	%f496, %f489, %f494;
	sub.f32 	%f497, %f495, %f496;
	mul.f32 	%f498, %f489, %f492;
	fma.rn.f32 	%f499, %f487, %f494, %f498;
	mul.f32 	%f500, %f492, %f497;
	mul.f32 	%f501, %f494, %f499;
	sub.f32 	%f502, %f500, %f501;
	mul.f32 	%f503, %f494, %f497;
	fma.rn.f32 	%f504, %f492, %f499, %f503;
	mul.f32 	%f505, %f497, %f502;
	mul.f32 	%f506, %f499, %f504;
	sub.f32 	%f507, %f505, %f506;
	mul.f32 	%f508, %f499, %f502;
	fma.rn.f32 	%f509, %f497, %f504, %f508;
	mul.f32 	%f510, %f502, %f507;
	mul.f32 	%f511, %f504, %f509;
	sub.f32 	%f512, %f510, %f511;
	mul.f32 	%f513, %f504, %f507;
	fma.rn.f32 	%f514, %f502, %f509, %f513;
	mul.f32 	%f515, %f507, %f512;
	mul.f32 	%f516, %f509, %f514;
	sub.f32 	%f517, %f515, %f516;
	mul.f32 	%f518, %f509, %f512;
	fma.rn.f32 	%f519, %f507, %f514, %f518;
	mul.f32 	%f520, %f512, %f517;
	mul.f32 	%f521, %f514, %f519;
	sub.f32 	%f522, %f520, %f521;
	mul.f32 	%f523, %f514, %f517;
	fma.rn.f32 	%f524, %f512, %f519, %f523;
	mul.f32 	%f525, %f517, %f522;
	mul.f32 	%f526, %f519, %f524;
	sub.f32 	%f527, %f525, %f526;
	mul.f32 	%f528, %f519, %f522;
	fma.rn.f32 	%f529, %f517, %f524, %f528;
	mul.f32 	%f530, %f522, %f527;
	mul.f32 	%f531, %f524, %f529;
	sub.f32 	%f532, %f530, %f531;
	mul.f32 	%f533, %f524, %f527;
	fma.rn.f32 	%f534, %f522, %f529, %f533;
	mul.f32 	%f535, %f527, %f532;
	mul.f32 	%f536, %f529, %f534;
	sub.f32 	%f537, %f535, %f536;
	mul.f32 	%f538, %f529, %f532;
	fma.rn.f32 	%f539, %f527, %f534, %f538;
	mul.f32 	%f540, %f532, %f537;
	mul.f32 	%f541, %f534, %f539;
	sub.f32 	%f542, %f540, %f541;
	mul.f32 	%f543, %f534, %f537;
	fma.rn.f32 	%f544, %f532, %f539, %f543;
	mul.f32 	%f545, %f537, %f542;
	mul.f32 	%f546, %f539, %f544;
	sub.f32 	%f547, %f545, %f546;
	mul.f32 	%f548, %f539, %f542;
	fma.rn.f32 	%f549, %f537, %f544, %f548;
	mul.f32 	%f550, %f542, %f547;
	mul.f32 	%f551, %f544, %f549;
	sub.f32 	%f552, %f550, %f551;
	mul.f32 	%f553, %f544, %f547;
	fma.rn.f32 	%f554, %f542, %f549, %f553;
	mul.f32 	%f555, %f547, %f552;
	mul.f32 	%f556, %f549, %f554;
	sub.f32 	%f557, %f555, %f556;
	mul.f32 	%f558, %f549, %f552;
	fma.rn.f32 	%f559, %f547, %f554, %f558;
	mul.f32 	%f560, %f552, %f557;
	mul.f32 	%f561, %f554, %f559;
	sub.f32 	%f562, %f560, %f561;
	mul.f32 	%f563, %f554, %f557;
	fma.rn.f32 	%f564, %f552, %f559, %f563;
	mul.f32 	%f565, %f557, %f562;
	mul.f32 	%f566, %f559, %f564;
	sub.f32 	%f567, %f565, %f566;
	mul.f32 	%f568, %f559, %f562;
	fma.rn.f32 	%f569, %f557, %f564, %f568;
	mul.f32 	%f570, %f562, %f567;
	mul.f32 	%f571, %f564, %f569;
	sub.f32 	%f572, %f570, %f571;
	mul.f32 	%f573, %f564, %f567;
	fma.rn.f32 	%f574, %f562, %f569, %f573;
	mul.f32 	%f575, %f567, %f572;
	mul.f32 	%f576, %f569, %f574;
	sub.f32 	%f577, %f575, %f576;
	mul.f32 	%f578, %f569, %f572;
	fma.rn.f32 	%f579, %f567, %f574, %f578;
	mul.f32 	%f580, %f572, %f577;
	mul.f32 	%f581, %f574, %f579;
	sub.f32 	%f582, %f580, %f581;
	mul.f32 	%f583, %f574, %f577;
	fma.rn.f32 	%f584, %f572, %f579, %f583;
	mul.f32 	%f585, %f577, %f582;
	mul.f32 	%f586, %f579, %f584;
	sub.f32 	%f587, %f585, %f586;
	mul.f32 	%f588, %f579, %f582;
	fma.rn.f32 	%f589, %f577, %f584, %f588;
	mul.f32 	%f590, %f582, %f587;
	mul.f32 	%f591, %f584, %f589;
	sub.f32 	%f592, %f590, %f591;
	mul.f32 	%f593, %f584, %f587;
	fma.rn.f32 	%f594, %f582, %f589, %f593;
	mul.f32 	%f595, %f587, %f592;
	mul.f32 	%f596, %f589, %f594;
	sub.f32 	%f597, %f595, %f596;
	mul.f32 	%f598, %f589, %f592;
	fma.rn.f32 	%f599, %f587, %f594, %f598;
	mul.f32 	%f600, %f592, %f597;
	mul.f32 	%f601, %f594, %f599;
	sub.f32 	%f602, %f600, %f601;
	mul.f32 	%f603, %f594, %f597;
	fma.rn.f32 	%f604, %f592, %f599, %f603;
	mul.f32 	%f605, %f597, %f602;
	mul.f32 	%f606, %f599, %f604;
	sub.f32 	%f607, %f605, %f606;
	mul.f32 	%f608, %f599, %f602;
	fma.rn.f32 	%f609, %f597, %f604, %f608;
	mul.f32 	%f610, %f602, %f607;
	mul.f32 	%f611, %f604, %f609;
	sub.f32 	%f612, %f610, %f611;
	mul.f32 	%f613, %f604, %f607;
	fma.rn.f32 	%f614, %f602, %f609, %f613;
	mul.f32 	%f615, %f607, %f612;
	mul.f32 	%f616, %f609, %f614;
	sub.f32 	%f617, %f615, %f616;
	mul.f32 	%f618, %f609, %f612;
	fma.rn.f32 	%f619, %f607, %f614, %f618;
	mul.f32 	%f620, %f612, %f617;
	mul.f32 	%f621, %f614, %f619;
	sub.f32 	%f622, %f620, %f621;
	mul.f32 	%f623, %f614, %f617;
	fma.rn.f32 	%f624, %f612, %f619, %f623;
	mul.f32 	%f625, %f617, %f622;
	mul.f32 	%f626, %f619, %f624;
	sub.f32 	%f627, %f625, %f626;
	mul.f32 	%f628, %f619, %f622;
	fma.rn.f32 	%f629, %f617, %f624, %f628;
	mul.f32 	%f630, %f622, %f627;
	mul.f32 	%f631, %f624, %f629;
	sub.f32 	%f632, %f630, %f631;
	mul.f32 	%f633, %f624, %f627;
	fma.rn.f32 	%f634, %f622, %f629, %f633;
	mul.f32 	%f635, %f627, %f632;
	mul.f32 	%f636, %f629, %f634;
	sub.f32 	%f637, %f635, %f636;
	mul.f32 	%f638, %f629, %f632;
	fma.rn.f32 	%f639, %f627, %f634, %f638;
	mul.f32 	%f640, %f632, %f637;
	mul.f32 	%f641, %f634, %f639;
	sub.f32 	%f642, %f640, %f641;
	mul.f32 	%f643, %f634, %f637;
	fma.rn.f32 	%f644, %f632, %f639, %f643;
	mul.f32 	%f645, %f637, %f642;
	mul.f32 	%f646, %f639, %f644;
	sub.f32 	%f647, %f645, %f646;
	mul.f32 	%f648, %f639, %f642;
	fma.rn.f32 	%f649, %f637, %f644, %f648;
	mul.f32 	%f650, %f642, %f647;
	mul.f32 	%f651, %f644, %f649;
	sub.f32 	%f652, %f650, %f651;
	mul.f32 	%f653, %f644, %f647;
	fma.rn.f32 	%f654, %f642, %f649, %f653;
	mul.f32 	%f655, %f647, %f652;
	mul.f32 	%f656, %f649, %f654;
	sub.f32 	%f657, %f655, %f656;
	mul.f32 	%f658, %f649, %f652;
	fma.rn.f32 	%f659, %f647, %f654, %f658;
	mul.f32 	%f660, %f652, %f657;
	mul.f32 	%f661, %f654, %f659;
	sub.f32 	%f662, %f660, %f661;
	mul.f32 	%f663, %f654, %f657;
	fma.rn.f32 	%f664, %f652, %f659, %f663;
	mul.f32 	%f665, %f657, %f662;
	mul.f32 	%f666, %f659, %f664;
	sub.f32 	%f667, %f665, %f666;
	mul.f32 	%f668, %f659, %f662;
	fma.rn.f32 	%f669, %f657, %f664, %f668;
	mul.f32 	%f670, %f662, %f667;
	mul.f32 	%f671, %f664, %f669;
	sub.f32 	%f672, %f670, %f671;
	mul.f32 	%f673, %f664, %f667;
	fma.rn.f32 	%f674, %f662, %f669, %f673;
	mul.f32 	%f675, %f667, %f672;
	mul.f32 	%f676, %f669, %f674;
	sub.f32 	%f677, %f675, %f676;
	mul.f32 	%f678, %f669, %f672;
	fma.rn.f32 	%f679, %f667, %f674, %f678;
	mul.f32 	%f680, %f672, %f677;
	mul.f32 	%f681, %f674, %f679;
	sub.f32 	%f682, %f680, %f681;
	mul.f32 	%f683, %f674, %f677;
	fma.rn.f32 	%f684, %f672, %f679, %f683;
	mul.f32 	%f685, %f677, %f682;
	mul.f32 	%f686, %f679, %f684;
	sub.f32 	%f687, %f685, %f686;
	mul.f32 	%f688, %f679, %f682;
	fma.rn.f32 	%f689, %f677, %f684, %f688;
	mul.f32 	%f690, %f682, %f687;
	mul.f32 	%f691, %f684, %f689;
	sub.f32 	%f692, %f690, %f691;
	mul.f32 	%f693, %f684, %f687;
	fma.rn.f32 	%f694, %f682, %f689, %f693;
	mul.f32 	%f695, %f687, %f692;
	mul.f32 	%f696, %f689, %f694;
	sub.f32 	%f697, %f695, %f696;
	mul.f32 	%f698, %f689, %f692;
	fma.rn.f32 	%f699, %f687, %f694, %f698;
	mul.f32 	%f700, %f692, %f697;
	mul.f32 	%f701, %f694, %f699;
	sub.f32 	%f702, %f700, %f701;
	mul.f32 	%f703, %f694, %f697;
	fma.rn.f32 	%f704, %f692, %f699, %f703;
	mul.f32 	%f705, %f697, %f702;
	mul.f32 	%f706, %f699, %f704;
	sub.f32 	%f707, %f705, %f706;
	mul.f32 	%f708, %f699, %f702;
	fma.rn.f32 	%f709, %f697, %f704, %f708;
	mul.f32 	%f710, %f702, %f707;
	mul.f32 	%f711, %f704, %f709;
	sub.f32 	%f712, %f710, %f711;
	mul.f32 	%f713, %f704, %f707;
	fma.rn.f32 	%f714, %f702, %f709, %f713;
	mul.f32 	%f715, %f707, %f712;
	mul.f32 	%f716, %f709, %f714;
	sub.f32 	%f717, %f715, %f716;
	mul.f32 	%f718, %f709, %f712;
	fma.rn.f32 	%f719, %f707, %f714, %f718;
	mul.f32 	%f720, %f712, %f717;
	mul.f32 	%f721, %f714, %f719;
	sub.f32 	%f722, %f720, %f721;
	mul.f32 	%f723, %f714, %f717;
	fma.rn.f32 	%f724, %f712, %f719, %f723;
	mul.f32 	%f725, %f717, %f722;
	mul.f32 	%f726, %f719, %f724;
	sub.f32 	%f727, %f725, %f726;
	mul.f32 	%f728, %f719, %f722;
	fma.rn.f32 	%f729, %f717, %f724, %f728;
	mul.f32 	%f730, %f722, %f727;
	mul.f32 	%f731, %f724, %f729;
	sub.f32 	%f732, %f730, %f731;
	mul.f32 	%f733, %f724, %f727;
	fma.rn.f32 	%f734, %f722, %f729, %f733;
	mul.f32 	%f735, %f727, %f732;
	mul.f32 	%f736, %f729, %f734;
	sub.f32 	%f737, %f735, %f736;
	mul.f32 	%f738, %f729, %f732;
	fma.rn.f32 	%f739, %f727, %f734, %f738;
	mul.f32 	%f740, %f732, %f737;
	mul.f32 	%f741, %f734, %f739;
	sub.f32 	%f742, %f740, %f741;
	mul.f32 	%f743, %f734, %f737;
	fma.rn.f32 	%f744, %f732, %f739, %f743;
	mul.f32 	%f745, %f737, %f742;
	mul.f32 	%f746, %f739, %f744;
	sub.f32 	%f747, %f745, %f746;
	mul.f32 	%f748, %f739, %f742;
	fma.rn.f32 	%f749, %f737, %f744, %f748;
	mul.f32 	%f750, %f742, %f747;
	mul.f32 	%f751, %f744, %f749;
	sub.f32 	%f752, %f750, %f751;
	mul.f32 	%f753, %f744, %f747;
	fma.rn.f32 	%f754, %f742, %f749, %f753;
	mul.f32 	%f755, %f747, %f752;
	mul.f32 	%f756, %f749, %f754;
	sub.f32 	%f757, %f755, %f756;
	mul.f32 	%f758, %f749, %f752;
	fma.rn.f32 	%f759, %f747, %f754, %f758;
	mul.f32 	%f760, %f752, %f757;
	mul.f32 	%f761, %f754, %f759;
	sub.f32 	%f762, %f760, %f761;
	mul.f32 	%f763, %f754, %f757;
	fma.rn.f32 	%f764, %f752, %f759, %f763;
	mul.f32 	%f765, %f757, %f762;
	mul.f32 	%f766, %f759, %f764;
	sub.f32 	%f767, %f765, %f766;
	mul.f32 	%f768, %f759, %f762;
	fma.rn.f32 	%f769, %f757, %f764, %f768;
	mul.f32 	%f770, %f762, %f767;
	mul.f32 	%f771, %f764, %f769;
	sub.f32 	%f772, %f770, %f771;
	mul.f32 	%f773, %f764, %f767;
	fma.rn.f32 	%f774, %f762, %f769, %f773;
	mul.f32 	%f775, %f767, %f772;
	mul.f32 	%f776, %f769, %f774;
	sub.f32 	%f777, %f775, %f776;
	mul.f32 	%f778, %f769, %f772;
	fma.rn.f32 	%f779, %f767, %f774, %f778;
	mul.f32 	%f780, %f772, %f777;
	mul.f32 	%f781, %f774, %f779;
	sub.f32 	%f782, %f780, %f781;
	mul.f32 	%f783, %f774, %f777;
	fma.rn.f32 	%f784, %f772, %f779, %f783;
	mul.f32 	%f785, %f777, %f782;
	mul.f32 	%f786, %f779, %f784;
	sub.f32 	%f787, %f785, %f786;
	mul.f32 	%f788, %f779, %f782;
	fma.rn.f32 	%f789, %f777, %f784, %f788;
	mul.f32 	%f790, %f782, %f787;
	mul.f32 	%f791, %f784, %f789;
	sub.f32 	%f792, %f790, %f791;
	mul.f32 	%f793, %f784, %f787;
	fma.rn.f32 	%f794, %f782, %f789, %f793;
	mul.f32 	%f795, %f787, %f792;
	mul.f32 	%f796, %f789, %f794;
	sub.f32 	%f797, %f795, %f796;
	mul.f32 	%f798, %f789, %f792;
	fma.rn.f32 	%f799, %f787, %f794, %f798;
	mul.f32 	%f800, %f792, %f797;
	mul.f32 	%f801, %f794, %f799;
	sub.f32 	%f802, %f800, %f801;
	mul.f32 	%f803, %f794, %f797;
	fma.rn.f32 	%f804, %f792, %f799, %f803;
	mul.f32 	%f805, %f797, %f802;
	mul.f32 	%f806, %f799, %f804;
	sub.f32 	%f807, %f805, %f806;
	mul.f32 	%f808, %f799, %f802;
	fma.rn.f32 	%f809, %f797, %f804, %f808;
	mul.f32 	%f810, %f802, %f807;
	mul.f32 	%f811, %f804, %f809;
	sub.f32 	%f812, %f810, %f811;
	mul.f32 	%f813, %f804, %f807;
	fma.rn.f32 	%f814, %f802, %f809, %f813;
	mul.f32 	%f815, %f807, %f812;
	mul.f32 	%f816, %f809, %f814;
	sub.f32 	%f817, %f815, %f816;
	mul.f32 	%f818, %f809, %f812;
	fma.rn.f32 	%f819, %f807, %f814, %f818;
	mul.f32 	%f820, %f812, %f817;
	mul.f32 	%f821, %f814, %f819;
	sub.f32 	%f822, %f820, %f821;
	mul.f32 	%f823, %f814, %f817;
	fma.rn.f32 	%f824, %f812, %f819, %f823;
	mul.f32 	%f825, %f817, %f822;
	mul.f32 	%f826, %f819, %f824;
	sub.f32 	%f827, %f825, %f826;
	mul.f32 	%f828, %f819, %f822;
	fma.rn.f32 	%f829, %f817, %f824, %f828;
	mul.f32 	%f830, %f822, %f827;
	mul.f32 	%f831, %f824, %f829;
	sub.f32 	%f832, %f830, %f831;
	mul.f32 	%f833, %f824, %f827;
	fma.rn.f32 	%f834, %f822, %f829, %f833;
	mul.f32 	%f835, %f827, %f832;
	mul.f32 	%f836, %f829, %f834;
	sub.f32 	%f837, %f835, %f836;
	mul.f32 	%f838, %f829, %f832;
	fma.rn.f32 	%f839, %f827, %f834, %f838;
	mul.f32 	%f840, %f832, %f837;
	mul.f32 	%f841, %f834, %f839;
	sub.f32 	%f842, %f840, %f841;
	mul.f32 	%f843, %f834, %f837;
	fma.rn.f32 	%f844, %f832, %f839, %f843;
	mul.f32 	%f845, %f837, %f842;
	mul.f32 	%f846, %f839, %f844;
	sub.f32 	%f847, %f845, %f846;
	mul.f32 	%f848, %f839, %f842;
	fma.rn.f32 	%f849, %f837, %f844, %f848;
	mul.f32 	%f850, %f842, %f847;
	mul.f32 	%f851, %f844, %f849;
	sub.f32 	%f852, %f850, %f851;
	mul.f32 	%f853, %f844, %f847;
	fma.rn.f32 	%f854, %f842, %f849, %f853;
	mul.f32 	%f855, %f847, %f852;
	mul.f32 	%f856, %f849, %f854;
	sub.f32 	%f857, %f855, %f856;
	mul.f32 	%f858, %f849, %f852;
	fma.rn.f32 	%f859, %f847, %f854, %f858;
	mul.f32 	%f860, %f852, %f857;
	mul.f32 	%f861, %f854, %f859;
	sub.f32 	%f862, %f860, %f861;
	mul.f32 	%f863, %f854, %f857;
	fma.rn.f32 	%f864, %f852, %f859, %f863;
	mul.f32 	%f865, %f857, %f862;
	mul.f32 	%f866, %f859, %f864;
	sub.f32 	%f867, %f865, %f866;
	mul.f32 	%f868, %f859, %f862;
	fma.rn.f32 	%f869, %f857, %f864, %f868;
	mul.f32 	%f870, %f862, %f867;
	mul.f32 	%f871, %f864, %f869;
	sub.f32 	%f872, %f870, %f871;
	mul.f32 	%f873, %f864, %f867;
	fma.rn.f32 	%f874, %f862, %f869, %f873;
	mul.f32 	%f875, %f867, %f872;
	mul.f32 	%f876, %f869, %f874;
	sub.f32 	%f877, %f875, %f876;
	mul.f32 	%f878, %f869, %f872;
	fma.rn.f32 	%f879, %f867, %f874, %f878;
	mul.f32 	%f880, %f872, %f877;
	mul.f32 	%f881, %f874, %f879;
	sub.f32 	%f882, %f880, %f881;
	mul.f32 	%f883, %f874, %f877;
	fma.rn.f32 	%f884, %f872, %f879, %f883;
	mul.f32 	%f885, %f877, %f882;
	mul.f32 	%f886, %f879, %f884;
	sub.f32 	%f887, %f885, %f886;
	mul.f32 	%f888, %f879, %f882;
	fma.rn.f32 	%f889, %f877, %f884, %f888;
	mul.f32 	%f890, %f882, %f887;
	mul.f32 	%f891, %f884, %f889;
	sub.f32 	%f892, %f890, %f891;
	mul.f32 	%f893, %f884, %f887;
	fma.rn.f32 	%f894, %f882, %f889, %f893;
	mul.f32 	%f895, %f887, %f892;
	mul.f32 	%f896, %f889, %f894;
	sub.f32 	%f897, %f895, %f896;
	mul.f32 	%f898, %f889, %f892;
	fma.rn.f32 	%f899, %f887, %f894, %f898;
	mul.f32 	%f900, %f892, %f897;
	mul.f32 	%f901, %f894, %f899;
	sub.f32 	%f902, %f900, %f901;
	mul.f32 	%f903, %f894, %f897;
	fma.rn.f32 	%f904, %f892, %f899, %f903;
	mul.f32 	%f905, %f897, %f902;
	mul.f32 	%f906, %f899, %f904;
	sub.f32 	%f907, %f905, %f906;
	mul.f32 	%f908, %f899, %f902;
	fma.rn.f32 	%f909, %f897, %f904, %f908;
	mul.f32 	%f910, %f902, %f907;
	mul.f32 	%f911, %f904, %f909;
	sub.f32 	%f912, %f910, %f911;
	mul.f32 	%f913, %f904, %f907;
	fma.rn.f32 	%f914, %f902, %f909, %f913;
	mul.f32 	%f915, %f907, %f912;
	mul.f32 	%f916, %f909, %f914;
	sub.f32 	%f917, %f915, %f916;
	mul.f32 	%f918, %f909, %f912;
	fma.rn.f32 	%f919, %f907, %f914, %f918;
	mul.f32 	%f920, %f912, %f917;
	mul.f32 	%f921, %f914, %f919;
	sub.f32 	%f922, %f920, %f921;
	mul.f32 	%f923, %f914, %f917;
	fma.rn.f32 	%f924, %f912, %f919, %f923;
	mul.f32 	%f925, %f917, %f922;
	mul.f32 	%f926, %f919, %f924;
	sub.f32 	%f927, %f925, %f926;
	mul.f32 	%f928, %f919, %f922;
	fma.rn.f32 	%f929, %f917, %f924, %f928;
	mul.f32 	%f930, %f922, %f927;
	mul.f32 	%f931, %f924, %f929;
	sub.f32 	%f932, %f930, %f931;
	mul.f32 	%f933, %f924, %f927;
	fma.rn.f32 	%f934, %f922, %f929, %f933;
	mul.f32 	%f935, %f927, %f932;
	mul.f32 	%f936, %f929, %f934;
	sub.f32 	%f937, %f935, %f936;
	mul.f32 	%f938, %f929, %f932;
	fma.rn.f32 	%f939, %f927, %f934, %f938;
	mul.f32 	%f940, %f932, %f937;
	mul.f32 	%f941, %f934, %f939;
	sub.f32 	%f942, %f940, %f941;
	mul.f32 	%f943, %f934, %f937;
	fma.rn.f32 	%f944, %f932, %f939, %f943;
	mul.f32 	%f945, %f937, %f942;
	mul.f32 	%f946, %f939, %f944;
	sub.f32 	%f947, %f945, %f946;
	mul.f32 	%f948, %f939, %f942;
	fma.rn.f32 	%f949, %f937, %f944, %f948;
	mul.f32 	%f950, %f942, %f947;
	mul.f32 	%f951, %f944, %f949;
	sub.f32 	%f952, %f950, %f951;
	mul.f32 	%f953, %f944, %f947;
	fma.rn.f32 	%f954, %f942, %f949, %f953;
	mul.f32 	%f955, %f947, %f952;
	mul.f32 	%f956, %f949, %f954;
	sub.f32 	%f957, %f955, %f956;
	mul.f32 	%f958, %f949, %f952;
	fma.rn.f32 	%f959, %f947, %f954, %f958;
	mul.f32 	%f960, %f952, %f957;
	mul.f32 	%f961, %f954, %f959;
	sub.f32 	%f962, %f960, %f961;
	mul.f32 	%f963, %f954, %f957;
	fma.rn.f32 	%f964, %f952, %f959, %f963;
	mul.f32 	%f965, %f957, %f962;
	mul.f32 	%f966, %f959, %f964;
	sub.f32 	%f967, %f965, %f966;
	mul.f32 	%f968, %f959, %f962;
	fma.rn.f32 	%f969, %f957, %f964, %f968;
	mul.f32 	%f970, %f962, %f967;
	mul.f32 	%f971, %f964, %f969;
	sub.f32 	%f972, %f970, %f971;
	mul.f32 	%f973, %f964, %f967;
	fma.rn.f32 	%f974, %f962, %f969, %f973;
	mul.f32 	%f975, %f967, %f972;
	mul.f32 	%f976, %f969, %f974;
	sub.f32 	%f977, %f975, %f976;
	mul.f32 	%f978, %f969, %f972;
	fma.rn.f32 	%f979, %f967, %f974, %f978;
	mul.f32 	%f980, %f972, %f977;
	mul.f32 	%f981, %f974, %f979;
	sub.f32 	%f982, %f980, %f981;
	mul.f32 	%f983, %f974, %f977;
	fma.rn.f32 	%f984, %f972, %f979, %f983;
	mul.f32 	%f985, %f977, %f982;
	mul.f32 	%f986, %f979, %f984;
	sub.f32 	%f987, %f985, %f986;
	mul.f32 	%f988, %f979, %f982;
	fma.rn.f32 	%f989, %f977, %f984, %f988;
	mul.f32 	%f990, %f982, %f987;
	mul.f32 	%f991, %f984, %f989;
	sub.f32 	%f992, %f990, %f991;
	mul.f32 	%f993, %f984, %f987;
	fma.rn.f32 	%f994, %f982, %f989, %f993;
	mul.f32 	%f995, %f987, %f992;
	mul.f32 	%f996, %f989, %f994;
	sub.f32 	%f997, %f995, %f996;
	mul.f32 	%f998, %f989, %f992;
	fma.rn.f32 	%f999, %f987, %f994, %f998;
	mul.f32 	%f1000, %f992, %f997;
	mul.f32 	%f1001, %f994, %f999;
	sub.f32 	%f1002, %f1000, %f1001;
	mul.f32 	%f1003, %f994, %f997;
	fma.rn.f32 	%f1004, %f992, %f999, %f1003;
	mul.f32 	%f1005, %f997, %f1002;
	mul.f32 	%f1006, %f999, %f1004;
	sub.f32 	%f1007, %f1005, %f1006;
	mul.f32 	%f1008, %f999, %f1002;
	fma.rn.f32 	%f1009, %f997, %f1004, %f1008;
	mul.f32 	%f1010, %f1002, %f1007;
	mul.f32 	%f1011, %f1004, %f1009;
	sub.f32 	%f1012, %f1010, %f1011;
	mul.f32 	%f1013, %f1004, %f1007;
	fma.rn.f32 	%f1014, %f1002, %f1009, %f1013;
	mul.f32 	%f1015, %f1007, %f1012;
	mul.f32 	%f1016, %f1009, %f1014;
	sub.f32 	%f1017, %f1015, %f1016;
	mul.f32 	%f1018, %f1009, %f1012;
	fma.rn.f32 	%f1019, %f1007, %f1014, %f1018;
	mul.f32 	%f1020, %f1012, %f1017;
	mul.f32 	%f1021, %f1014, %f1019;
	sub.f32 	%f1022, %f1020, %f1021;
	mul.f32 	%f1023, %f1014, %f1017;
	fma.rn.f32 	%f1024, %f1012, %f1019, %f1023;
	mul.f32 	%f1025, %f1017, %f1022;
	mul.f32 	%f1026, %f1019, %f1024;
	sub.f32 	%f1027, %f1025, %f1026;
	mul.f32 	%f1028, %f1019, %f1022;
	fma.rn.f32 	%f1029, %f1017, %f1024, %f1028;
	mul.f32 	%f1030, %f1022, %f1027;
	mul.f32 	%f1031, %f1024, %f1029;
	sub.f32 	%f1032, %f1030, %f1031;
	mul.f32 	%f1033, %f1024, %f1027;
	fma.rn.f32 	%f1034, %f1022, %f1029, %f1033;
	mul.f32 	%f1035, %f1027, %f1032;
	mul.f32 	%f1036, %f1029, %f1034;
	sub.f32 	%f1037, %f1035, %f1036;
	mul.f32 	%f1038, %f1029, %f1032;
	fma.rn.f32 	%f1039, %f1027, %f1034, %f1038;
	mul.f32 	%f1040, %f1032, %f1037;
	mul.f32 	%f1041, %f1034, %f1039;
	sub.f32 	%f1042, %f1040, %f1041;
	mul.f32 	%f1043, %f1034, %f1037;
	fma.rn.f32 	%f1044, %f1032, %f1039, %f1043;
	mul.f32 	%f1045, %f1037, %f1042;
	mul.f32 	%f1046, %f1039, %f1044;
	sub.f32 	%f1047, %f1045, %f1046;
	mul.f32 	%f1048, %f1039, %f1042;
	fma.rn.f32 	%f1049, %f1037, %f1044, %f1048;
	mul.f32 	%f1050, %f1042, %f1047;
	mul.f32 	%f1051, %f1044, %f1049;
	sub.f32 	%f1052, %f1050, %f1051;
	mul.f32 	%f1053, %f1044, %f1047;
	fma.rn.f32 	%f1054, %f1042, %f1049, %f1053;
	mul.f32 	%f1055, %f1047, %f1052;
	mul.f32 	%f1056, %f1049, %f1054;
	sub.f32 	%f1057, %f1055, %f1056;
	mul.f32 	%f1058, %f1049, %f1052;
	fma.rn.f32 	%f1059, %f1047, %f1054, %f1058;
	mul.f32 	%f1060, %f1052, %f1057;
	mul.f32 	%f1061, %f1054, %f1059;
	sub.f32 	%f1062, %f1060, %f1061;
	mul.f32 	%f1063, %f1054, %f1057;
	fma.rn.f32 	%f1064, %f1052, %f1059, %f1063;
	mul.f32 	%f1065, %f1057, %f1062;
	mul.f32 	%f1066, %f1059, %f1064;
	sub.f32 	%f1067, %f1065, %f1066;
	mul.f32 	%f1068, %f1059, %f1062;
	fma.rn.f32 	%f1069, %f1057, %f1064, %f1068;
	mul.f32 	%f1070, %f1062, %f1067;
	mul.f32 	%f1071, %f1064, %f1069;
	sub.f32 	%f1072, %f1070, %f1071;
	mul.f32 	%f1073, %f1064, %f1067;
	fma.rn.f32 	%f1074, %f1062, %f1069, %f1073;
	mul.f32 	%f1075, %f1067, %f1072;
	mul.f32 	%f1076, %f1069, %f1074;
	sub.f32 	%f1077, %f1075, %f1076;
	mul.f32 	%f1078, %f1069, %f1072;
	fma.rn.f32 	%f1079, %f1067, %f1074, %f1078;
	mul.f32 	%f1080, %f1072, %f1077;
	mul.f32 	%f1081, %f1074, %f1079;
	sub.f32 	%f1082, %f1080, %f1081;
	mul.f32 	%f1083, %f1074, %f1077;
	fma.rn.f32 	%f1084, %f1072, %f1079, %f1083;
	mul.f32 	%f1085, %f1077, %f1082;
	mul.f32 	%f1086, %f1079, %f1084;
	sub.f32 	%f1087, %f1085, %f1086;
	mul.f32 	%f1088, %f1079, %f1082;
	fma.rn.f32 	%f1089, %f1077, %f1084, %f1088;
	mul.f32 	%f1090, %f1082, %f1087;
	mul.f32 	%f1091, %f1084, %f1089;
	sub.f32 	%f1092, %f1090, %f1091;
	mul.f32 	%f1093, %f1084, %f1087;
	fma.rn.f32 	%f1094, %f1082, %f1089, %f1093;
	mul.f32 	%f1095, %f1087, %f1092;
	mul.f32 	%f1096, %f1089, %f1094;
	sub.f32 	%f1097, %f1095, %f1096;
	mul.f32 	%f1098, %f1089, %f1092;
	fma.rn.f32 	%f1099, %f1087, %f1094, %f1098;
	mul.f32 	%f1100, %f1092, %f1097;
	mul.f32 	%f1101, %f1094, %f1099;
	sub.f32 	%f1102, %f1100, %f1101;
	mul.f32 	%f1103, %f1094, %f1097;
	fma.rn.f32 	%f1104, %f1092, %f1099, %f1103;
	mul.f32 	%f1105, %f1097, %f1102;
	mul.f32 	%f1106, %f1099, %f1104;
	sub.f32 	%f1107, %f1105, %f1106;
	mul.f32 	%f1108, %f1099, %f1102;
	fma.rn.f32 	%f1109, %f1097, %f1104, %f1108;
	mul.f32 	%f1110, %f1102, %f1107;
	mul.f32 	%f1111, %f1104, %f1109;
	sub.f32 	%f1112, %f1110, %f1111;
	mul.f32 	%f1113, %f1104, %f1107;
	fma.rn.f32 	%f1114, %f1102, %f1109, %f1113;
	mul.f32 	%f1115, %f1107, %f1112;
	mul.f32 	%f1116, %f1109, %f1114;
	sub.f32 	%f1117, %f1115, %f1116;
	mul.f32 	%f1118, %f1109, %f1112;
	fma.rn.f32 	%f1119, %f1107, %f1114, %f1118;
	mul.f32 	%f1120, %f1112, %f1117;
	mul.f32 	%f1121, %f1114, %f1119;
	sub.f32 	%f1122, %f1120, %f1121;
	mul.f32 	%f1123, %f1114, %f1117;
	fma.rn.f32 	%f1124, %f1112, %f1119, %f1123;
	mul.f32 	%f1125, %f1117, %f1122;
	mul.f32 	%f1126, %f1119, %f1124;
	sub.f32 	%f1127, %f1125, %f1126;
	mul.f32 	%f1128, %f1119, %f1122;
	fma.rn.f32 	%f1129, %f1117, %f1124, %f1128;
	mul.f32 	%f1130, %f1122, %f1127;
	mul.f32 	%f1131, %f1124, %f1129;
	sub.f32 	%f1132, %f1130, %f1131;
	mul.f32 	%f1133, %f1124, %f1127;
	fma.rn.f32 	%f1134, %f1122, %f1129, %f1133;
	mul.f32 	%f1135, %f1127, %f1132;
	mul.f32 	%f1136, %f1129, %f1134;
	sub.f32 	%f1137, %f1135, %f1136;
	mul.f32 	%f1138, %f1129, %f1132;
	fma.rn.f32 	%f1139, %f1127, %f1134, %f1138;
	mul.f32 	%f1140, %f1132, %f1137;
	mul.f32 	%f1141, %f1134, %f1139;
	sub.f32 	%f1142, %f1140, %f1141;
	mul.f32 	%f1143, %f1134, %f1137;
	fma.rn.f32 	%f1144, %f1132, %f1139, %f1143;
	mul.f32 	%f1145, %f1137, %f1142;
	mul.f32 	%f1146, %f1139, %f1144;
	sub.f32 	%f1147, %f1145, %f1146;
	mul.f32 	%f1148, %f1139, %f1142;
	fma.rn.f32 	%f1149, %f1137, %f1144, %f1148;
	mul.f32 	%f1150, %f1142, %f1147;
	mul.f32 	%f1151, %f1144, %f1149;
	sub.f32 	%f1152, %f1150, %f1151;
	mul.f32 	%f1153, %f1144, %f1147;
	fma.rn.f32 	%f1154, %f1142, %f1149, %f1153;
	mul.f32 	%f1155, %f1147, %f1152;
	mul.f32 	%f1156, %f1149, %f1154;
	sub.f32 	%f1157, %f1155, %f1156;
	mul.f32 	%f1158, %f1149, %f1152;
	fma.rn.f32 	%f1159, %f1147, %f1154, %f1158;
	mul.f32 	%f1160, %f1152, %f1157;
	mul.f32 	%f1161, %f1154, %f1159;
	sub.f32 	%f1162, %f1160, %f1161;
	mul.f32 	%f1163, %f1154, %f1157;
	fma.rn.f32 	%f1164, %f1152, %f1159, %f1163;
	mul.f32 	%f1165, %f1157, %f1162;
	mul.f32 	%f1166, %f1159, %f1164;
	sub.f32 	%f1167, %f1165, %f1166;
	mul.f32 	%f1168, %f1159, %f1162;
	fma.rn.f32 	%f1169, %f1157, %f1164, %f1168;
	mul.f32 	%f1170, %f1162, %f1167;
	mul.f32 	%f1171, %f1164, %f1169;
	sub.f32 	%f1172, %f1170, %f1171;
	mul.f32 	%f1173, %f1164, %f1167;
	fma.rn.f32 	%f1174, %f1162, %f1169, %f1173;
	mul.f32 	%f1175, %f1167, %f1172;
	mul.f32 	%f1176, %f1169, %f1174;
	sub.f32 	%f1177, %f1175, %f1176;
	mul.f32 	%f1178, %f1169, %f1172;
	fma.rn.f32 	%f1179, %f1167, %f1174, %f1178;
	mul.f32 	%f1180, %f1172, %f1177;
	mul.f32 	%f1181, %f1174, %f1179;
	sub.f32 	%f1182, %f1180, %f1181;
	mul.f32 	%f1183, %f1174, %f1177;
	fma.rn.f32 	%f1184, %f1172, %f1179, %f1183;
	mul.f32 	%f1185, %f1177, %f1182;
	mul.f32 	%f1186, %f1179, %f1184;
	sub.f32 	%f1187, %f1185, %f1186;
	mul.f32 	%f1188, %f1179, %f1182;
	fma.rn.f32 	%f1189, %f1177, %f1184, %f1188;
	mul.f32 	%f1190, %f1182, %f1187;
	mul.f32 	%f1191, %f1184, %f1189;
	sub.f32 	%f1192, %f1190, %f1191;
	mul.f32 	%f1193, %f1184, %f1187;
	fma.rn.f32 	%f1194, %f1182, %f1189, %f1193;
	mul.f32 	%f1195, %f1187, %f1192;
	mul.f32 	%f1196, %f1189, %f1194;
	sub.f32 	%f1197, %f1195, %f1196;
	mul.f32 	%f1198, %f1189, %f1192;
	fma.rn.f32 	%f1199, %f1187, %f1194, %f1198;
	mul.f32 	%f1200, %f1192, %f1197;
	mul.f32 	%f1201, %f1194, %f1199;
	sub.f32 	%f1202, %f1200, %f1201;
	mul.f32 	%f1203, %f1194, %f1197;
	fma.rn.f32 	%f1204, %f1192, %f1199, %f1203;
	mul.f32 	%f1205, %f1197, %f1202;
	mul.f32 	%f1206, %f1199, %f1204;
	sub.f32 	%f1207, %f1205, %f1206;
	mul.f32 	%f1208, %f1199, %f1202;
	fma.rn.f32 	%f1209, %f1197, %f1204, %f1208;
	mul.f32 	%f1210, %f1202, %f1207;
	mul.f32 	%f1211, %f1204, %f1209;
	sub.f32 	%f1212, %f1210, %f1211;
	mul.f32 	%f1213, %f1204, %f1207;
	fma.rn.f32 	%f1214, %f1202, %f1209, %f1213;
	mul.f32 	%f1215, %f1207, %f1212;
	mul.f32 	%f1216, %f1209, %f1214;
	sub.f32 	%f1217, %f1215, %f1216;
	mul.f32 	%f1218, %f1209, %f1212;
	fma.rn.f32 	%f1219, %f1207, %f1214, %f1218;
	mul.f32 	%f1220, %f1212, %f1217;
	mul.f32 	%f1221, %f1214, %f1219;
	sub.f32 	%f1222, %f1220, %f1221;
	mul.f32 	%f1223, %f1214, %f1217;
	fma.rn.f32 	%f1224, %f1212, %f1219, %f1223;
	mul.f32 	%f1225, %f1217, %f1222;
	mul.f32 	%f1226, %f1219, %f1224;
	sub.f32 	%f1227, %f1225, %f1226;
	mul.f32 	%f1228, %f1219, %f1222;
	fma.rn.f32 	%f1229, %f1217, %f1224, %f1228;
	mul.f32 	%f1230, %f1222, %f1227;
	mul.f32 	%f1231, %f1224, %f1229;
	sub.f32 	%f1232, %f1230, %f1231;
	mul.f32 	%f1233, %f1224, %f1227;
	fma.rn.f32 	%f1234, %f1222, %f1229, %f1233;
	mul.f32 	%f1235, %f1227, %f1232;
	mul.f32 	%f1236, %f1229, %f1234;
	sub.f32 	%f1237, %f1235, %f1236;
	mul.f32 	%f1238, %f1229, %f1232;
	fma.rn.f32 	%f1239, %f1227, %f1234, %f1238;
	mul.f32 	%f1240, %f1232, %f1237;
	mul.f32 	%f1241, %f1234, %f1239;
	sub.f32 	%f1242, %f1240, %f1241;
	mul.f32 	%f1243, %f1234, %f1237;
	fma.rn.f32 	%f1244, %f1232, %f1239, %f1243;
	mul.f32 	%f1245, %f1237, %f1242;
	mul.f32 	%f1246, %f1239, %f1244;
	sub.f32 	%f1247, %f1245, %f1246;
	mul.f32 	%f1248, %f1239, %f1242;
	fma.rn.f32 	%f1249, %f1237, %f1244, %f1248;
	mul.f32 	%f1250, %f1242, %f1247;
	mul.f32 	%f1251, %f1244, %f1249;
	sub.f32 	%f1252, %f1250, %f1251;
	mul.f32 	%f1253, %f1244, %f1247;
	fma.rn.f32 	%f1254, %f1242, %f1249, %f1253;
	mul.f32 	%f1255, %f1247, %f1252;
	mul.f32 	%f1256, %f1249, %f1254;
	sub.f32 	%f1257, %f1255, %f1256;
	mul.f32 	%f1258, %f1249, %f1252;
	fma.rn.f32 	%f1259, %f1247, %f1254, %f1258;
	mul.f32 	%f1260, %f1252, %f1257;
	mul.f32 	%f1261, %f1254, %f1259;
	sub.f32 	%f1262, %f1260, %f1261;
	mul.f32 	%f1263, %f1254, %f1257;
	fma.rn.f32 	%f1264, %f1252, %f1259, %f1263;
	mul.f32 	%f1265, %f1257, %f1262;
	mul.f32 	%f1266, %f1259, %f1264;
	sub.f32 	%f1267, %f1265, %f1266;
	mul.f32 	%f1268, %f1259, %f1262;
	fma.rn.f32 	%f1269, %f1257, %f1264, %f1268;
	mul.f32 	%f1270, %f1262, %f1267;
	mul.f32 	%f1271, %f1264, %f1269;
	sub.f32 	%f1272, %f1270, %f1271;
	mul.f32 	%f1273, %f1264, %f1267;
	fma.rn.f32 	%f1274, %f1262, %f1269, %f1273;
	mul.f32 	%f1275, %f1267, %f1272;
	mul.f32 	%f1276, %f1269, %f1274;
	sub.f32 	%f1277, %f1275, %f1276;
	mul.f32 	%f1278, %f1269, %f1272;
	fma.rn.f32 	%f1279, %f1267, %f1274, %f1278;
	mul.f32 	%f1280, %f1272, %f1277;
	mul.f32 	%f1281, %f1274, %f1279;
	sub.f32 	%f1282, %f1280, %f1281;
	mul.f32 	%f1283, %f1274, %f1277;
	fma.rn.f32 	%f1284, %f1272, %f1279, %f1283;
	mul.f32 	%f1285, %f1277, %f1282;
	mul.f32 	%f1286, %f1279, %f1284;
	sub.f32 	%f1287, %f1285, %f1286;
	mul.f32 	%f1288, %f1279, %f1282;
	fma.rn.f32 	%f1289, %f1277, %f1284, %f1288;
	mul.f32 	%f1290, %f1282, %f1287;
	mul.f32 	%f1291, %f1284, %f1289;
	sub.f32 	%f1292, %f1290, %f1291;
	mul.f32 	%f1293, %f1284, %f1287;
	fma.rn.f32 	%f1294, %f1282, %f1289, %f1293;
	mul.f32 	%f1295, %f1287, %f1292;
	mul.f32 	%f1296, %f1289, %f1294;
	sub.f32 	%f1297, %f1295, %f1296;
	mul.f32 	%f1298, %f1289, %f1292;
	fma.rn.f32 	%f1299, %f1287, %f1294, %f1298;
	mul.f32 	%f1300, %f1292, %f1297;
	mul.f32 	%f1301, %f1294, %f1299;
	sub.f32 	%f1302, %f1300, %f1301;
	mul.f32 	%f1303, %f1294, %f1297;
	fma.rn.f32 	%f1304, %f1292, %f1299, %f1303;
	mul.f32 	%f1305, %f1297, %f1302;
	mul.f32 	%f1306, %f1299, %f1304;
	sub.f32 	%f1307, %f1305, %f1306;
	mul.f32 	%f1308, %f1299, %f1302;
	fma.rn.f32 	%f1309, %f1297, %f1304, %f1308;
	mul.f32 	%f1310, %f1302, %f1307;
	mul.f32 	%f1311, %f1304, %f1309;
	sub.f32 	%f1312, %f1310, %f1311;
	mul.f32 	%f1313, %f1304, %f1307;
	fma.rn.f32 	%f1314, %f1302, %f1309, %f1313;
	mul.f32 	%f1315, %f1307, %f1312;
	mul.f32 	%f1316, %f1309, %f1314;
	sub.f32 	%f1317, %f1315, %f1316;
	mul.f32 	%f1318, %f1309, %f1312;
	fma.rn.f32 	%f1319, %f1307, %f1314, %f1318;
	mul.f32 	%f1320, %f1312, %f1317;
	mul.f32 	%f1321, %f1314, %f1319;
	sub.f32 	%f1322, %f1320, %f1321;
	mul.f32 	%f1323, %f1314, %f1317;
	fma.rn.f32 	%f1324, %f1312, %f1319, %f1323;
	mul.f32 	%f1325, %f1317, %f1322;
	mul.f32 	%f1326, %f1319, %f1324;
	sub.f32 	%f1327, %f1325, %f1326;
	mul.f32 	%f1328, %f1319, %f1322;
	fma.rn.f32 	%f1329, %f1317, %f1324, %f1328;
	mul.f32 	%f1330, %f1322, %f1327;
	mul.f32 	%f1331, %f1324, %f1329;
	sub.f32 	%f1332, %f1330, %f1331;
	mul.f32 	%f1333, %f1324, %f1327;
	fma.rn.f32 	%f1334, %f1322, %f1329, %f1333;
	mul.f32 	%f1335, %f1327, %f1332;
	mul.f32 	%f1336, %f1329, %f1334;
	sub.f32 	%f1337, %f1335, %f1336;
	mul.f32 	%f1338, %f1329, %f1332;
	fma.rn.f32 	%f1339, %f1327, %f1334, %f1338;
	mul.f32 	%f1340, %f1332, %f1337;
	mul.f32 	%f1341, %f1334, %f1339;
	sub.f32 	%f1342, %f1340, %f1341;
	mul.f32 	%f1343, %f1334, %f1337;
	fma.rn.f32 	%f1344, %f1332, %f1339, %f1343;
	mul.f32 	%f1345, %f1337, %f1342;
	mul.f32 	%f1346, %f1339, %f1344;
	sub.f32 	%f1347, %f1345, %f1346;
	mul.f32 	%f1348, %f1339, %f1342;
	fma.rn.f32 	%f1349, %f1337, %f1344, %f1348;
	mul.f32 	%f1350, %f1342, %f1347;
	mul.f32 	%f1351, %f1344, %f1349;
	sub.f32 	%f1352, %f1350, %f1351;
	mul.f32 	%f1353, %f1344, %f1347;
	fma.rn.f32 	%f1354, %f1342, %f1349, %f1353;
	mul.f32 	%f1355, %f1347, %f1352;
	mul.f32 	%f1356, %f1349, %f1354;
	sub.f32 	%f1357, %f1355, %f1356;
	mul.f32 	%f1358, %f1349, %f1352;
	fma.rn.f32 	%f1359, %f1347, %f1354, %f1358;
	mul.f32 	%f1360, %f1352, %f1357;
	mul.f32 	%f1361, %f1354, %f1359;
	sub.f32 	%f1362, %f1360, %f1361;
	mul.f32 	%f1363, %f1354, %f1357;
	fma.rn.f32 	%f1364, %f1352, %f1359, %f1363;
	mul.f32 	%f1365, %f1357, %f1362;
	mul.f32 	%f1366, %f1359, %f1364;
	sub.f32 	%f1367, %f1365, %f1366;
	mul.f32 	%f1368, %f1359, %f1362;
	fma.rn.f32 	%f1369, %f1357, %f1364, %f1368;
	mul.f32 	%f1370, %f1362, %f1367;
	mul.f32 	%f1371, %f1364, %f1369;
	sub.f32 	%f1372, %f1370, %f1371;
	mul.f32 	%f1373, %f1364, %f1367;
	fma.rn.f32 	%f1374, %f1362, %f1369, %f1373;
	mul.f32 	%f1375, %f1367, %f1372;
	mul.f32 	%f1376, %f1369, %f1374;
	sub.f32 	%f1377, %f1375, %f1376;
	mul.f32 	%f1378, %f1369, %f1372;
	fma.rn.f32 	%f1379, %f1367, %f1374, %f1378;
	mul.f32 	%f1380, %f1372, %f1377;
	mul.f32 	%f1381, %f1374, %f1379;
	sub.f32 	%f1382, %f1380, %f1381;
	mul.f32 	%f1383, %f1374, %f1377;
	fma.rn.f32 	%f1384, %f1372, %f1379, %f1383;
	mul.f32 	%f1385, %f1377, %f1382;
	mul.f32 	%f1386, %f1379, %f1384;
	sub.f32 	%f1387, %f1385, %f1386;
	mul.f32 	%f1388, %f1379, %f1382;
	fma.rn.f32 	%f1389, %f1377, %f1384, %f1388;
	mul.f32 	%f1390, %f1382, %f1387;
	mul.f32 	%f1391, %f1384, %f1389;
	sub.f32 	%f1392, %f1390, %f1391;
	mul.f32 	%f1393, %f1384, %f1387;
	fma.rn.f32 	%f1394, %f1382, %f1389, %f1393;
	mul.f32 	%f1395, %f1387, %f1392;
	mul.f32 	%f1396, %f1389, %f1394;
	sub.f32 	%f1397, %f1395, %f1396;
	mul.f32 	%f1398, %f1389, %f1392;
	fma.rn.f32 	%f1399, %f1387, %f1394, %f1398;
	mul.f32 	%f1400, %f1392, %f1397;
	mul.f32 	%f1401, %f1394, %f1399;
	sub.f32 	%f1402, %f1400, %f1401;
	mul.f32 	%f1403, %f1394, %f1397;
	fma.rn.f32 	%f1404, %f1392, %f1399, %f1403;
	mul.f32 	%f1405, %f1397, %f1402;
	mul.f32 	%f1406, %f1399, %f1404;
	sub.f32 	%f1407, %f1405, %f1406;
	mul.f32 	%f1408, %f1399, %f1402;
	fma.rn.f32 	%f1409, %f1397, %f1404, %f1408;
	mul.f32 	%f1410, %f1402, %f1407;
	mul.f32 	%f1411, %f1404, %f1409;
	sub.f32 	%f1412, %f1410, %f1411;
	mul.f32 	%f1413, %f1404, %f1407;
	fma.rn.f32 	%f1414, %f1402, %f1409, %f1413;
	mul.f32 	%f1415, %f1407, %f1412;
	mul.f32 	%f1416, %f1409, %f1414;
	sub.f32 	%f1417, %f1415, %f1416;
	mul.f32 	%f1418, %f1409, %f1412;
	fma.rn.f32 	%f1419, %f1407, %f1414, %f1418;
	mul.f32 	%f1420, %f1412, %f1417;
	mul.f32 	%f1421, %f1414, %f1419;
	sub.f32 	%f1422, %f1420, %f1421;
	mul.f32 	%f1423, %f1414, %f1417;
	fma.rn.f32 	%f1424, %f1412, %f1419, %f1423;
	mul.f32 	%f1425, %f1417, %f1422;
	mul.f32 	%f1426, %f1419, %f1424;
	sub.f32 	%f1427, %f1425, %f1426;
	mul.f32 	%f1428, %f1419, %f1422;
	fma.rn.f32 	%f1429, %f1417, %f1424, %f1428;
	mul.f32 	%f1430, %f1422, %f1427;
	mul.f32 	%f1431, %f1424, %f1429;
	sub.f32 	%f1432, %f1430, %f1431;
	mul.f32 	%f1433, %f1424, %f1427;
	fma.rn.f32 	%f1434, %f1422, %f1429, %f1433;
	mul.f32 	%f1435, %f1427, %f1432;
	mul.f32 	%f1436, %f1429, %f1434;
	sub.f32 	%f1437, %f1435, %f1436;
	mul.f32 	%f1438, %f1429, %f1432;
	fma.rn.f32 	%f1439, %f1427, %f1434, %f1438;
	mul.f32 	%f1440, %f1432, %f1437;
	mul.f32 	%f1441, %f1434, %f1439;
	sub.f32 	%f1442, %f1440, %f1441;
	mul.f32 	%f1443, %f1434, %f1437;
	fma.rn.f32 	%f1444, %f1432, %f1439, %f1443;
	mul.f32 	%f1445, %f1437, %f1442;
	mul.f32 	%f1446, %f1439, %f1444;
	sub.f32 	%f1447, %f1445, %f1446;
	mul.f32 	%f1448, %f1439, %f1442;
	fma.rn.f32 	%f1449, %f1437, %f1444, %f1448;
	mul.f32 	%f1450, %f1442, %f1447;
	mul.f32 	%f1451, %f1444, %f1449;
	sub.f32 	%f1452, %f1450, %f1451;
	mul.f32 	%f1453, %f1444, %f1447;
	fma.rn.f32 	%f1454, %f1442, %f1449, %f1453;
	mul.f32 	%f1455, %f1447, %f1452;
	mul.f32 	%f1456, %f1449, %f1454;
	sub.f32 	%f1457, %f1455, %f1456;
	mul.f32 	%f1458, %f1449, %f1452;
	fma.rn.f32 	%f1459, %f1447, %f1454, %f1458;
	mul.f32 	%f1460, %f1452, %f1457;
	mul.f32 	%f1461, %f1454, %f1459;
	sub.f32 	%f1462, %f1460, %f1461;
	mul.f32 	%f1463, %f1454, %f1457;
	fma.rn.f32 	%f1464, %f1452, %f1459, %f1463;
	mul.f32 	%f1465, %f1457, %f1462;
	mul.f32 	%f1466, %f1459, %f1464;
	sub.f32 	%f1467, %f1465, %f1466;
	mul.f32 	%f1468, %f1459, %f1462;
	fma.rn.f32 	%f1469, %f1457, %f1464, %f1468;
	mul.f32 	%f1470, %f1462, %f1467;
	mul.f32 	%f1471, %f1464, %f1469;
	sub.f32 	%f1472, %f1470, %f1471;
	mul.f32 	%f1473, %f1464, %f1467;
	fma.rn.f32 	%f1474, %f1462, %f1469, %f1473;
	mul.f32 	%f1475, %f1467, %f1472;
	mul.f32 	%f1476, %f1469, %f1474;
	sub.f32 	%f1477, %f1475, %f1476;
	mul.f32 	%f1478, %f1469, %f1472;
	fma.rn.f32 	%f1479, %f1467, %f1474, %f1478;
	mul.f32 	%f1480, %f1472, %f1477;
	mul.f32 	%f1481, %f1474, %f1479;
	sub.f32 	%f1482, %f1480, %f1481;
	mul.f32 	%f1483, %f1474, %f1477;
	fma.rn.f32 	%f1484, %f1472, %f1479, %f1483;
	mul.f32 	%f1485, %f1477, %f1482;
	mul.f32 	%f1486, %f1479, %f1484;
	sub.f32 	%f1487, %f1485, %f1486;
	mul.f32 	%f1488, %f1479, %f1482;
	fma.rn.f32 	%f1489, %f1477, %f1484, %f1488;
	mul.f32 	%f1490, %f1482, %f1487;
	mul.f32 	%f1491, %f1484, %f1489;
	sub.f32 	%f1492, %f1490, %f1491;
	mul.f32 	%f1493, %f1484, %f1487;
	fma.rn.f32 	%f1494, %f1482, %f1489, %f1493;
	mul.f32 	%f1495, %f1487, %f1492;
	mul.f32 	%f1496, %f1489, %f1494;
	sub.f32 	%f1497, %f1495, %f1496;
	mul.f32 	%f1498, %f1489, %f1492;
	fma.rn.f32 	%f1499, %f1487, %f1494, %f1498;
	mul.f32 	%f1500, %f1492, %f1497;
	mul.f32 	%f1501, %f1494, %f1499;
	sub.f32 	%f1502, %f1500, %f1501;
	mul.f32 	%f1503, %f1494, %f1497;
	fma.rn.f32 	%f1504, %f1492, %f1499, %f1503;
	mul.f32 	%f1505, %f1497, %f1502;
	mul.f32 	%f1506, %f1499, %f1504;
	sub.f32 	%f1507, %f1505, %f1506;
	mul.f32 	%f1508, %f1499, %f1502;
	fma.rn.f32 	%f1509, %f1497, %f1504, %f1508;
	mul.f32 	%f1510, %f1502, %f1507;
	mul.f32 	%f1511, %f1504, %f1509;
	sub.f32 	%f1512, %f1510, %f1511;
	mul.f32 	%f1513, %f1504, %f1507;
	fma.rn.f32 	%f1514, %f1502, %f1509, %f1513;
	mul.f32 	%f1515, %f1507, %f1512;
	mul.f32 	%f1516, %f1509, %f1514;
	sub.f32 	%f1517, %f1515, %f1516;
	mul.f32 	%f1518, %f1509, %f1512;
	fma.rn.f32 	%f1519, %f1507, %f1514, %f1518;
	mul.f32 	%f1520, %f1512, %f1517;
	mul.f32 	%f1521, %f1514, %f1519;
	sub.f32 	%f1522, %f1520, %f1521;
	mul.f32 	%f1523, %f1514, %f1517;
	fma.rn.f32 	%f1524, %f1512, %f1519, %f1523;
	mul.f32 	%f1525, %f1517, %f1522;
	mul.f32 	%f1526, %f1519, %f1524;
	sub.f32 	%f1527, %f1525, %f1526;
	mul.f32 	%f1528, %f1519, %f1522;
	fma.rn.f32 	%f1529, %f1517, %f1524, %f1528;
	mul.f32 	%f1530, %f1522, %f1527;
	mul.f32 	%f1531, %f1524, %f1529;
	sub.f32 	%f1532, %f1530, %f1531;
	mul.f32 	%f1533, %f1524, %f1527;
	fma.rn.f32 	%f1534, %f1522, %f1529, %f1533;
	mul.f32 	%f1535, %f1527, %f1532;
	mul.f32 	%f1536, %f1529, %f1534;
	sub.f32 	%f1537, %f1535, %f1536;
	mul.f32 	%f1538, %f1529, %f1532;
	fma.rn.f32 	%f1539, %f1527, %f1534, %f1538;
	mul.f32 	%f1540, %f1532, %f1537;
	mul.f32 	%f1541, %f1534, %f1539;
	sub.f32 	%f1542, %f1540, %f1541;
	mul.f32 	%f1543, %f1534, %f1537;
	fma.rn.f32 	%f1544, %f1532, %f1539, %f1543;
	mul.f32 	%f1545, %f1537, %f1542;
	mul.f32 	%f1546, %f1539, %f1544;
	sub.f32 	%f1547, %f1545, %f1546;
	mul.f32 	%f1548, %f1539, %f1542;
	fma.rn.f32 	%f1549, %f1537, %f1544, %f1548;
	mul.f32 	%f1550, %f1542, %f1547;
	mul.f32 	%f1551, %f1544, %f1549;
	sub.f32 	%f1552, %f1550, %f1551;
	mul.f32 	%f1553, %f1544, %f1547;
	fma.rn.f32 	%f1554, %f1542, %f1549, %f1553;
	mul.f32 	%f1555, %f1547, %f1552;
	mul.f32 	%f1556, %f1549, %f1554;
	sub.f32 	%f1557, %f1555, %f1556;
	mul.f32 	%f1558, %f1549, %f1552;
	fma.rn.f32 	%f1559, %f1547, %f1554, %f1558;
	mul.f32 	%f1560, %f1552, %f1557;
	mul.f32 	%f1561, %f1554, %f1559;
	sub.f32 	%f1562, %f1560, %f1561;
	mul.f32 	%f1563, %f1554, %f1557;
	fma.rn.f32 	%f1564, %f1552, %f1559, %f1563;
	mul.f32 	%f1565, %f1557, %f1562;
	mul.f32 	%f1566, %f1559, %f1564;
	sub.f32 	%f1567, %f1565, %f1566;
	mul.f32 	%f1568, %f1559, %f1562;
	fma.rn.f32 	%f1569, %f1557, %f1564, %f1568;
	mul.f32 	%f1570, %f1562, %f1567;
	mul.f32 	%f1571, %f1564, %f1569;
	sub.f32 	%f1572, %f1570, %f1571;
	mul.f32 	%f1573, %f1564, %f1567;
	fma.rn.f32 	%f1574, %f1562, %f1569, %f1573;
	mul.f32 	%f1575, %f1567, %f1572;
	mul.f32 	%f1576, %f1569, %f1574;
	sub.f32 	%f1577, %f1575, %f1576;
	mul.f32 	%f1578, %f1569, %f1572;
	fma.rn.f32 	%f1579, %f1567, %f1574, %f1578;
	mul.f32 	%f1580, %f1572, %f1577;
	mul.f32 	%f1581, %f1574, %f1579;
	sub.f32 	%f1582, %f1580, %f1581;
	mul.f32 	%f1583, %f1574, %f1577;
	fma.rn.f32 	%f1584, %f1572, %f1579, %f1583;
	mul.f32 	%f1585, %f1577, %f1582;
	mul.f32 	%f1586, %f1579, %f1584;
	sub.f32 	%f1587, %f1585, %f1586;
	mul.f32 	%f1588, %f1579, %f1582;
	fma.rn.f32 	%f1589, %f1577, %f1584, %f1588;
	mul.f32 	%f1590, %f1582, %f1587;
	mul.f32 	%f1591, %f1584, %f1589;
	sub.f32 	%f1592, %f1590, %f1591;
	mul.f32 	%f1593, %f1584, %f1587;
	fma.rn.f32 	%f1594, %f1582, %f1589, %f1593;
	mul.f32 	%f1595, %f1587, %f1592;
	mul.f32 	%f1596, %f1589, %f1594;
	sub.f32 	%f1597, %f1595, %f1596;
	mul.f32 	%f1598, %f1589, %f1592;
	fma.rn.f32 	%f1599, %f1587, %f1594, %f1598;
	mul.f32 	%f1600, %f1592, %f1597;
	mul.f32 	%f1601, %f1594, %f1599;
	sub.f32 	%f1602, %f1600, %f1601;
	mul.f32 	%f1603, %f1594, %f1597;
	fma.rn.f32 	%f1604, %f1592, %f1599, %f1603;
	mul.f32 	%f1605, %f1597, %f1602;
	mul.f32 	%f1606, %f1599, %f1604;
	sub.f32 	%f1607, %f1605, %f1606;
	mul.f32 	%f1608, %f1599, %f1602;
	fma.rn.f32 	%f1609, %f1597, %f1604, %f1608;
	mul.f32 	%f1610, %f1602, %f1607;
	mul.f32 	%f1611, %f1604, %f1609;
	sub.f32 	%f1612, %f1610, %f1611;
	mul.f32 	%f1613, %f1604, %f1607;
	fma.rn.f32 	%f1614, %f1602, %f1609, %f1613;
	mul.f32 	%f1615, %f1607, %f1612;
	mul.f32 	%f1616, %f1609, %f1614;
	sub.f32 	%f1617, %f1615, %f1616;
	mul.f32 	%f1618, %f1609, %f1612;
	fma.rn.f32 	%f1619, %f1607, %f1614, %f1618;
	mul.f32 	%f1620, %f1612, %f1617;
	mul.f32 	%f1621, %f1614, %f1619;
	sub.f32 	%f1622, %f1620, %f1621;
	mul.f32 	%f1623, %f1614, %f1617;
	fma.rn.f32 	%f1624, %f1612, %f1619, %f1623;
	mul.f32 	%f1625, %f1617, %f1622;
	mul.f32 	%f1626, %f1619, %f1624;
	sub.f32 	%f1627, %f1625, %f1626;
	mul.f32 	%f1628, %f1619, %f1622;
	fma.rn.f32 	%f1629, %f1617, %f1624, %f1628;
	mul.f32 	%f1630, %f1622, %f1627;
	mul.f32 	%f1631, %f1624, %f1629;
	sub.f32 	%f1632, %f1630, %f1631;
	mul.f32 	%f1633, %f1624, %f1627;
	fma.rn.f32 	%f1634, %f1622, %f1629, %f1633;
	mul.f32 	%f1635, %f1627, %f1632;
	mul.f32 	%f1636, %f1629, %f1634;
	sub.f32 	%f1637, %f1635, %f1636;
	mul.f32 	%f1638, %f1629, %f1632;
	fma.rn.f32 	%f1639, %f1627, %f1634, %f1638;
	mul.f32 	%f1640, %f1632, %f1637;
	mul.f32 	%f1641, %f1634, %f1639;
	sub.f32 	%f1642, %f1640, %f1641;
	mul.f32 	%f1643, %f1634, %f1637;
	fma.rn.f32 	%f1644, %f1632, %f1639, %f1643;
	mul.f32 	%f1645, %f1637, %f1642;
	mul.f32 	%f1646, %f1639, %f1644;
	sub.f32 	%f1647, %f1645, %f1646;
	mul.f32 	%f1648, %f1639, %f1642;
	fma.rn.f32 	%f1649, %f1637, %f1644, %f1648;
	mul.f32 	%f1650, %f1642, %f1647;
	mul.f32 	%f1651, %f1644, %f1649;
	sub.f32 	%f1652, %f1650, %f1651;
	mul.f32 	%f1653, %f1644, %f1647;
	fma.rn.f32 	%f1654, %f1642, %f1649, %f1653;
	mul.f32 	%f1655, %f1647, %f1652;
	mul.f32 	%f1656, %f1649, %f1654;
	sub.f32 	%f1657, %f1655, %f1656;
	mul.f32 	%f1658, %f1649, %f1652;
	fma.rn.f32 	%f1659, %f1647, %f1654, %f1658;
	mul.f32 	%f1660, %f1652, %f1657;
	mul.f32 	%f1661, %f1654, %f1659;
	sub.f32 	%f1662, %f1660, %f1661;
	mul.f32 	%f1663, %f1654, %f1657;
	fma.rn.f32 	%f1664, %f1652, %f1659, %f1663;
	mul.f32 	%f1665, %f1657, %f1662;
	mul.f32 	%f1666, %f1659, %f1664;
	sub.f32 	%f1667, %f1665, %f1666;
	mul.f32 	%f1668, %f1659, %f1662;
	fma.rn.f32 	%f1669, %f1657, %f1664, %f1668;
	mul.f32 	%f1670, %f1662, %f1667;
	mul.f32 	%f1671, %f1664, %f1669;
	sub.f32 	%f1672, %f1670, %f1671;
	mul.f32 	%f1673, %f1664, %f1667;
	fma.rn.f32 	%f1674, %f1662, %f1669, %f1673;
	mul.f32 	%f1675, %f1667, %f1672;
	mul.f32 	%f1676, %f1669, %f1674;
	sub.f32 	%f1677, %f1675, %f1676;
	mul.f32 	%f1678, %f1669, %f1672;
	fma.rn.f32 	%f1679, %f1667, %f1674, %f1678;
	mul.f32 	%f1680, %f1672, %f1677;
	mul.f32 	%f1681, %f1674, %f1679;
	sub.f32 	%f1682, %f1680, %f1681;
	mul.f32 	%f1683, %f1674, %f1677;
	fma.rn.f32 	%f1684, %f1672, %f1679, %f1683;
	mul.f32 	%f1685, %f1677, %f1682;
	mul.f32 	%f1686, %f1679, %f1684;
	sub.f32 	%f1687, %f1685, %f1686;
	mul.f32 	%f1688, %f1679, %f1682;
	fma.rn.f32 	%f1689, %f1677, %f1684, %f1688;
	mul.f32 	%f1690, %f1682, %f1687;
	mul.f32 	%f1691, %f1684, %f1689;
	sub.f32 	%f1692, %f1690, %f1691;
	mul.f32 	%f1693, %f1684, %f1687;
	fma.rn.f32 	%f1694, %f1682, %f1689, %f1693;
	mul.f32 	%f1695, %f1687, %f1692;
	mul.f32 	%f1696, %f1689, %f1694;
	sub.f32 	%f1697, %f1695, %f1696;
	mul.f32 	%f1698, %f1689, %f1692;
	fma.rn.f32 	%f1699, %f1687, %f1694, %f1698;
	mul.f32 	%f1700, %f1692, %f1697;
	mul.f32 	%f1701, %f1694, %f1699;
	sub.f32 	%f1702, %f1700, %f1701;
	mul.f32 	%f1703, %f1694, %f1697;
	fma.rn.f32 	%f1704, %f1692, %f1699, %f1703;
	mul.f32 	%f1705, %f1697, %f1702;
	mul.f32 	%f1706, %f1699, %f1704;
	sub.f32 	%f1707, %f1705, %f1706;
	mul.f32 	%f1708, %f1699, %f1702;
	fma.rn.f32 	%f1709, %f1697, %f1704, %f1708;
	mul.f32 	%f1710, %f1702, %f1707;
	mul.f32 	%f1711, %f1704, %f1709;
	sub.f32 	%f1712, %f1710, %f1711;
	mul.f32 	%f1713, %f1704, %f1707;
	fma.rn.f32 	%f1714, %f1702, %f1709, %f1713;
	mul.f32 	%f1715, %f1707, %f1712;
	mul.f32 	%f1716, %f1709, %f1714;
	sub.f32 	%f1717, %f1715, %f1716;
	mul.f32 	%f1718, %f1709, %f1712;
	fma.rn.f32 	%f1719, %f1707, %f1714, %f1718;
	mul.f32 	%f1720, %f1712, %f1717;
	mul.f32 	%f1721, %f1714, %f1719;
	sub.f32 	%f1722, %f1720, %f1721;
	mul.f32 	%f1723, %f1714, %f1717;
	fma.rn.f32 	%f1724, %f1712, %f1719, %f1723;
	mul.f32 	%f1725, %f1717, %f1722;
	mul.f32 	%f1726, %f1719, %f1724;
	sub.f32 	%f1727, %f1725, %f1726;
	mul.f32 	%f1728, %f1719, %f1722;
	fma.rn.f32 	%f1729, %f1717, %f1724, %f1728;
	mul.f32 	%f1730, %f1722, %f1727;
	mul.f32 	%f1731, %f1724, %f1729;
	sub.f32 	%f1732, %f1730, %f1731;
	mul.f32 	%f1733, %f1724, %f1727;
	fma.rn.f32 	%f1734, %f1722, %f1729, %f1733;
	mul.f32 	%f1735, %f1727, %f1732;
	mul.f32 	%f1736, %f1729, %f1734;
	sub.f32 	%f1737, %f1735, %f1736;
	mul.f32 	%f1738, %f1729, %f1732;
	fma.rn.f32 	%f1739, %f1727, %f1734, %f1738;
	mul.f32 	%f1740, %f1732, %f1737;
	mul.f32 	%f1741, %f1734, %f1739;
	sub.f32 	%f1742, %f1740, %f1741;
	mul.f32 	%f1743, %f1734, %f1737;
	fma.rn.f32 	%f1744, %f1732, %f1739, %f1743;
	mul.f32 	%f1745, %f1737, %f1742;
	mul.f32 	%f1746, %f1739, %f1744;
	sub.f32 	%f1747, %f1745, %f1746;
	mul.f32 	%f1748, %f1739, %f1742;
	fma.rn.f32 	%f1749, %f1737, %f1744, %f1748;
	mul.f32 	%f1750, %f1742, %f1747;
	mul.f32 	%f1751, %f1744, %f1749;
	sub.f32 	%f1752, %f1750, %f1751;
	mul.f32 	%f1753, %f1744, %f1747;
	fma.rn.f32 	%f1754, %f1742, %f1749, %f1753;
	mul.f32 	%f1755, %f1747, %f1752;
	mul.f32 	%f1756, %f1749, %f1754;
	sub.f32 	%f1757, %f1755, %f1756;
	mul.f32 	%f1758, %f1749, %f1752;
	fma.rn.f32 	%f1759, %f1747, %f1754, %f1758;
	mul.f32 	%f1760, %f1752, %f1757;
	mul.f32 	%f1761, %f1754, %f1759;
	sub.f32 	%f1762, %f1760, %f1761;
	mul.f32 	%f1763, %f1754, %f1757;
	fma.rn.f32 	%f1764, %f1752, %f1759, %f1763;
	mul.f32 	%f1765, %f1757, %f1762;
	mul.f32 	%f1766, %f1759, %f1764;
	sub.f32 	%f1767, %f1765, %f1766;
	mul.f32 	%f1768, %f1759, %f1762;
	fma.rn.f32 	%f1769, %f1757, %f1764, %f1768;
	mul.f32 	%f1770, %f1762, %f1767;
	mul.f32 	%f1771, %f1764, %f1769;
	sub.f32 	%f1772, %f1770, %f1771;
	mul.f32 	%f1773, %f1764, %f1767;
	fma.rn.f32 	%f1774, %f1762, %f1769, %f1773;
	mul.f32 	%f1775, %f1767, %f1772;
	mul.f32 	%f1776, %f1769, %f1774;
	sub.f32 	%f1777, %f1775, %f1776;
	mul.f32 	%f1778, %f1769, %f1772;
	fma.rn.f32 	%f1779, %f1767, %f1774, %f1778;
	mul.f32 	%f1780, %f1772, %f1777;
	mul.f32 	%f1781, %f1774, %f1779;
	sub.f32 	%f1782, %f1780, %f1781;
	mul.f32 	%f1783, %f1774, %f1777;
	fma.rn.f32 	%f1784, %f1772, %f1779, %f1783;
	mul.f32 	%f1785, %f1777, %f1782;
	mul.f32 	%f1786, %f1779, %f1784;
	sub.f32 	%f1787, %f1785, %f1786;
	mul.f32 	%f1788, %f1779, %f1782;
	fma.rn.f32 	%f1789, %f1777, %f1784, %f1788;
	mul.f32 	%f1790, %f1782, %f1787;
	mul.f32 	%f1791, %f1784, %f1789;
	sub.f32 	%f1792, %f1790, %f1791;
	mul.f32 	%f1793, %f1784, %f1787;
	fma.rn.f32 	%f1794, %f1782, %f1789, %f1793;
	mul.f32 	%f1795, %f1787, %f1792;
	mul.f32 	%f1796, %f1789, %f1794;
	sub.f32 	%f1797, %f1795, %f1796;
	mul.f32 	%f1798, %f1789, %f1792;
	fma.rn.f32 	%f1799, %f1787, %f1794, %f1798;
	mul.f32 	%f1800, %f1792, %f1797;
	mul.f32 	%f1801, %f1794, %f1799;
	sub.f32 	%f1802, %f1800, %f1801;
	mul.f32 	%f1803, %f1794, %f1797;
	fma.rn.f32 	%f1804, %f1792, %f1799, %f1803;
	mul.f32 	%f1805, %f1797, %f1802;
	mul.f32 	%f1806, %f1799, %f1804;
	sub.f32 	%f1807, %f1805, %f1806;
	mul.f32 	%f1808, %f1799, %f1802;
	fma.rn.f32 	%f1809, %f1797, %f1804, %f1808;
	mul.f32 	%f1810, %f1802, %f1807;
	mul.f32 	%f1811, %f1804, %f1809;
	sub.f32 	%f1812, %f1810, %f1811;
	mul.f32 	%f1813, %f1804, %f1807;
	fma.rn.f32 	%f1814, %f1802, %f1809, %f1813;
	mul.f32 	%f1815, %f1807, %f1812;
	mul.f32 	%f1816, %f1809, %f1814;
	sub.f32 	%f1817, %f1815, %f1816;
	mul.f32 	%f1818, %f1809, %f1812;
	fma.rn.f32 	%f1819, %f1807, %f1814, %f1818;
	mul.f32 	%f1820, %f1812, %f1817;
	mul.f32 	%f1821, %f1814, %f1819;
	sub.f32 	%f1822, %f1820, %f1821;
	mul.f32 	%f1823, %f1814, %f1817;
	fma.rn.f32 	%f1824, %f1812, %f1819, %f1823;
	mul.f32 	%f1825, %f1817, %f1822;
	mul.f32 	%f1826, %f1819, %f1824;
	sub.f32 	%f1827, %f1825, %f1826;
	mul.f32 	%f1828, %f1819, %f1822;
	fma.rn.f32 	%f1829, %f1817, %f1824, %f1828;
	mul.f32 	%f1830, %f1822, %f1827;
	mul.f32 	%f1831, %f1824, %f1829;
	sub.f32 	%f1832, %f1830, %f1831;
	mul.f32 	%f1833, %f1824, %f1827;
	fma.rn.f32 	%f1834, %f1822, %f1829, %f1833;
	mul.f32 	%f1835, %f1827, %f1832;
	mul.f32 	%f1836, %f1829, %f1834;
	sub.f32 	%f1837, %f1835, %f1836;
	mul.f32 	%f1838, %f1829, %f1832;
	fma.rn.f32 	%f1839, %f1827, %f1834, %f1838;
	mul.f32 	%f1840, %f1832, %f1837;
	mul.f32 	%f1841, %f1834, %f1839;
	sub.f32 	%f1842, %f1840, %f1841;
	mul.f32 	%f1843, %f1834, %f1837;
	fma.rn.f32 	%f1844, %f1832, %f1839, %f1843;
	mul.f32 	%f1845, %f1837, %f1842;
	mul.f32 	%f1846, %f1839, %f1844;
	sub.f32 	%f1847, %f1845, %f1846;
	mul.f32 	%f1848, %f1839, %f1842;
	fma.rn.f32 	%f1849, %f1837, %f1844, %f1848;
	mul.f32 	%f1850, %f1842, %f1847;
	mul.f32 	%f1851, %f1844, %f1849;
	sub.f32 	%f1852, %f1850, %f1851;
	mul.f32 	%f1853, %f1844, %f1847;
	fma.rn.f32 	%f1854, %f1842, %f1849, %f1853;
	mul.f32 	%f1855, %f1847, %f1852;
	mul.f32 	%f1856, %f1849, %f1854;
	sub.f32 	%f1857, %f1855, %f1856;
	mul.f32 	%f1858, %f1849, %f1852;
	fma.rn.f32 	%f1859, %f1847, %f1854, %f1858;
	mul.f32 	%f1860, %f1852, %f1857;
	mul.f32 	%f1861, %f1854, %f1859;
	sub.f32 	%f1862, %f1860, %f1861;
	mul.f32 	%f1863, %f1854, %f1857;
	fma.rn.f32 	%f1864, %f1852, %f1859, %f1863;
	mul.f32 	%f1865, %f1857, %f1862;
	mul.f32 	%f1866, %f1859, %f1864;
	sub.f32 	%f1867, %f1865, %f1866;
	mul.f32 	%f1868, %f1859, %f1862;
	fma.rn.f32 	%f1869, %f1857, %f1864, %f1868;
	mul.f32 	%f1870, %f1862, %f1867;
	mul.f32 	%f1871, %f1864, %f1869;
	sub.f32 	%f1872, %f1870, %f1871;
	mul.f32 	%f1873, %f1864, %f1867;
	fma.rn.f32 	%f1874, %f1862, %f1869, %f1873;
	mul.f32 	%f1875, %f1867, %f1872;
	mul.f32 	%f1876, %f1869, %f1874;
	sub.f32 	%f1877, %f1875, %f1876;
	mul.f32 	%f1878, %f1869, %f1872;
	fma.rn.f32 	%f1879, %f1867, %f1874, %f1878;
	mul.f32 	%f1880, %f1872, %f1877;
	mul.f32 	%f1881, %f1874, %f1879;
	sub.f32 	%f1882, %f1880, %f1881;
	mul.f32 	%f1883, %f1874, %f1877;
	fma.rn.f32 	%f1884, %f1872, %f1879, %f1883;
	mul.f32 	%f1885, %f1877, %f1882;
	mul.f32 	%f1886, %f1879, %f1884;
	sub.f32 	%f1887, %f1885, %f1886;
	mul.f32 	%f1888, %f1879, %f1882;
	fma.rn.f32 	%f1889, %f1877, %f1884, %f1888;
	mul.f32 	%f1890, %f1882, %f1887;
	mul.f32 	%f1891, %f1884, %f1889;
	sub.f32 	%f1892, %f1890, %f1891;
	mul.f32 	%f1893, %f1884, %f1887;
	fma.rn.f32 	%f1894, %f1882, %f1889, %f1893;
	mul.f32 	%f1895, %f1887, %f1892;
	mul.f32 	%f1896, %f1889, %f1894;
	sub.f32 	%f1897, %f1895, %f1896;
	mul.f32 	%f1898, %f1889, %f1892;
	fma.rn.f32 	%f1899, %f1887, %f1894, %f1898;
	mul.f32 	%f1900, %f1892, %f1897;
	mul.f32 	%f1901, %f1894, %f1899;
	sub.f32 	%f1902, %f1900, %f1901;
	mul.f32 	%f1903, %f1894, %f1897;
	fma.rn.f32 	%f1904, %f1892, %f1899, %f1903;
	mul.f32 	%f1905, %f1897, %f1902;
	mul.f32 	%f1906, %f1899, %f1904;
	sub.f32 	%f1907, %f1905, %f1906;
	mul.f32 	%f1908, %f1899, %f1902;
	fma.rn.f32 	%f1909, %f1897, %f1904, %f1908;
	mul.f32 	%f1910, %f1902, %f1907;
	mul.f32 	%f1911, %f1904, %f1909;
	sub.f32 	%f1912, %f1910, %f1911;
	mul.f32 	%f1913, %f1904, %f1907;
	fma.rn.f32 	%f1914, %f1902, %f1909, %f1913;
	mul.f32 	%f1915, %f1907, %f1912;
	mul.f32 	%f1916, %f1909, %f1914;
	sub.f32 	%f1917, %f1915, %f1916;
	mul.f32 	%f1918, %f1909, %f1912;
	fma.rn.f32 	%f1919, %f1907, %f1914, %f1918;
	mul.f32 	%f1920, %f1912, %f1917;
	mul.f32 	%f1921, %f1914, %f1919;
	sub.f32 	%f1922, %f1920, %f1921;
	mul.f32 	%f1923, %f1914, %f1917;
	fma.rn.f32 	%f1924, %f1912, %f1919, %f1923;
	mul.f32 	%f1925, %f1917, %f1922;
	mul.f32 	%f1926, %f1919, %f1924;
	sub.f32 	%f1927, %f1925, %f1926;
	mul.f32 	%f1928, %f1919, %f1922;
	fma.rn.f32 	%f1929, %f1917, %f1924, %f1928;
	mul.f32 	%f1930, %f1922, %f1927;
	mul.f32 	%f1931, %f1924, %f1929;
	sub.f32 	%f1932, %f1930, %f1931;
	mul.f32 	%f1933, %f1924, %f1927;
	fma.rn.f32 	%f1934, %f1922, %f1929, %f1933;
	mul.f32 	%f1935, %f1927, %f1932;
	mul.f32 	%f1936, %f1929, %f1934;
	sub.f32 	%f1937, %f1935, %f1936;
	mul.f32 	%f1938, %f1929, %f1932;
	fma.rn.f32 	%f1939, %f1927, %f1934, %f1938;
	mul.f32 	%f1940, %f1932, %f1937;
	mul.f32 	%f1941, %f1934, %f1939;
	sub.f32 	%f1942, %f1940, %f1941;
	mul.f32 	%f1943, %f1934, %f1937;
	fma.rn.f32 	%f1944, %f1932, %f1939, %f1943;
	mul.f32 	%f1945, %f1937, %f1942;
	mul.f32 	%f1946, %f1939, %f1944;
	sub.f32 	%f1947, %f1945, %f1946;
	mul.f32 	%f1948, %f1939, %f1942;
	fma.rn.f32 	%f1949, %f1937, %f1944, %f1948;
	mul.f32 	%f1950, %f1942, %f1947;
	mul.f32 	%f1951, %f1944, %f1949;
	sub.f32 	%f1952, %f1950, %f1951;
	mul.f32 	%f1953, %f1944, %f1947;
	fma.rn.f32 	%f1954, %f1942, %f1949, %f1953;
	mul.f32 	%f1955, %f1947, %f1952;
	mul.f32 	%f1956, %f1949, %f1954;
	sub.f32 	%f1957, %f1955, %f1956;
	mul.f32 	%f1958, %f1949, %f1952;
	fma.rn.f32 	%f1959, %f1947, %f1954, %f1958;
	mul.f32 	%f1960, %f1952, %f1957;
	mul.f32 	%f1961, %f1954, %f1959;
	sub.f32 	%f1962, %f1960, %f1961;
	mul.f32 	%f1963, %f1954, %f1957;
	fma.rn.f32 	%f1964, %f1952, %f1959, %f1963;
	mul.f32 	%f1965, %f1957, %f1962;
	mul.f32 	%f1966, %f1959, %f1964;
	sub.f32 	%f1967, %f1965, %f1966;
	mul.f32 	%f1968, %f1959, %f1962;
	fma.rn.f32 	%f1969, %f1957, %f1964, %f1968;
	mul.f32 	%f1970, %f1962, %f1967;
	mul.f32 	%f1971, %f1964, %f1969;
	sub.f32 	%f1972, %f1970, %f1971;
	mul.f32 	%f1973, %f1964, %f1967;
	fma.rn.f32 	%f1974, %f1962, %f1969, %f1973;
	mul.f32 	%f1975, %f1967, %f1972;
	mul.f32 	%f1976, %f1969, %f1974;
	sub.f32 	%f1977, %f1975, %f1976;
	mul.f32 	%f1978, %f1969, %f1972;
	fma.rn.f32 	%f1979, %f1967, %f1974, %f1978;
	mul.f32 	%f1980, %f1972, %f1977;
	mul.f32 	%f1981, %f1974, %f1979;
	sub.f32 	%f1982, %f1980, %f1981;
	mul.f32 	%f1983, %f1974, %f1977;
	fma.rn.f32 	%f1984, %f1972, %f1979, %f1983;
	mul.f32 	%f1985, %f1977, %f1982;
	mul.f32 	%f1986, %f1979, %f1984;
	sub.f32 	%f1987, %f1985, %f1986;
	mul.f32 	%f1988, %f1979, %f1982;
	fma.rn.f32 	%f1989, %f1977, %f1984, %f1988;
	mul.f32 	%f1990, %f1982, %f1987;
	mul.f32 	%f1991, %f1984, %f1989;
	sub.f32 	%f1992, %f1990, %f1991;
	mul.f32 	%f1993, %f1984, %f1987;
	fma.rn.f32 	%f1994, %f1982, %f1989, %f1993;
	mul.f32 	%f1995, %f1987, %f1992;
	mul.f32 	%f1996, %f1989, %f1994;
	sub.f32 	%f1997, %f1995, %f1996;
	mul.f32 	%f1998, %f1989, %f1992;
	fma.rn.f32 	%f1999, %f1987, %f1994, %f1998;
	mul.f32 	%f2000, %f1992, %f1997;
	mul.f32 	%f2001, %f1994, %f1999;
	sub.f32 	%f2002, %f2000, %f2001;
	mul.f32 	%f2003, %f1994, %f1997;
	fma.rn.f32 	%f2004, %f1992, %f1999, %f2003;
	mul.f32 	%f2005, %f1997, %f2002;
	mul.f32 	%f2006, %f1999, %f2004;
	sub.f32 	%f2007, %f2005, %f2006;
	mul.f32 	%f2008, %f1999, %f2002;
	fma.rn.f32 	%f2009, %f1997, %f2004, %f2008;
	mul.f32 	%f2010, %f2002, %f2007;
	mul.f32 	%f2011, %f2004, %f2009;
	sub.f32 	%f2012, %f2010, %f2011;
	mul.f32 	%f2013, %f2004, %f2007;
	fma.rn.f32 	%f2014, %f2002, %f2009, %f2013;
	mul.f32 	%f2015, %f2007, %f2012;
	mul.f32 	%f2016, %f2009, %f2014;
	sub.f32 	%f2017, %f2015, %f2016;
	mul.f32 	%f2018, %f2009, %f2012;
	fma.rn.f32 	%f2019, %f2007, %f2014, %f2018;
	mul.f32 	%f2020, %f2012, %f2017;
	mul.f32 	%f2021, %f2014, %f2019;
	sub.f32 	%f2022, %f2020, %f2021;
	mul.f32 	%f2023, %f2014, %f2017;
	fma.rn.f32 	%f2024, %f2012, %f2019, %f2023;
	mul.f32 	%f2025, %f2017, %f2022;
	mul.f32 	%f2026, %f2019, %f2024;
	sub.f32 	%f2027, %f2025, %f2026;
	mul.f32 	%f2028, %f2019, %f2022;
	fma.rn.f32 	%f2029, %f2017, %f2024, %f2028;
	mul.f32 	%f2030, %f2022, %f2027;
	mul.f32 	%f2031, %f2024, %f2029;
	sub.f32 	%f2032, %f2030, %f2031;
	mul.f32 	%f2033, %f2024, %f2027;
	fma.rn.f32 	%f2034, %f2022, %f2029, %f2033;
	mul.f32 	%f2035, %f2027, %f2032;
	mul.f32 	%f2036, %f2029, %f2034;
	sub.f32 	%f2037, %f2035, %f2036;
	mul.f32 	%f2038, %f2029, %f2032;
	fma.rn.f32 	%f2039, %f2027, %f2034, %f2038;
	mul.f32 	%f2040, %f2032, %f2037;
	mul.f32 	%f2041, %f2034, %f2039;
	sub.f32 	%f2042, %f2040, %f2041;
	mul.f32 	%f2043, %f2034, %f2037;
	fma.rn.f32 	%f2044, %f2032, %f2039, %f2043;
	mul.f32 	%f2045, %f2037, %f2042;
	mul.f32 	%f2046, %f2039, %f2044;
	sub.f32 	%f2047, %f2045, %f2046;
	mul.f32 	%f2048, %f2039, %f2042;
	fma.rn.f32 	%f2049, %f2037, %f2044, %f2048;
	mul.f32 	%f2050, %f2042, %f2047;
	mul.f32 	%f2051, %f2044, %f2049;
	sub.f32 	%f2052, %f2050, %f2051;
	mul.f32 	%f2053, %f2044, %f2047;
	fma.rn.f32 	%f2054, %f2042, %f2049, %f2053;
	mul.f32 	%f2055, %f2047, %f2052;
	mul.f32 	%f2056, %f2049, %f2054;
	sub.f32 	%f2057, %f2055, %f2056;
	mul.f32 	%f2058, %f2049, %f2052;
	fma.rn.f32 	%f2059, %f2047, %f2054, %f2058;
	mul.f32 	%f2060, %f2052, %f2057;
	mul.f32 	%f2061, %f2054, %f2059;
	sub.f32 	%f2062, %f2060, %f2061;
	mul.f32 	%f2063, %f2054, %f2057;
	fma.rn.f32 	%f2064, %f2052, %f2059, %f2063;
	mul.f32 	%f2065, %f2057, %f2062;
	mul.f32 	%f2066, %f2059, %f2064;
	sub.f32 	%f2067, %f2065, %f2066;
	mul.f32 	%f2068, %f2059, %f2062;
	fma.rn.f32 	%f2069, %f2057, %f2064, %f2068;
	mul.f32 	%f2070, %f2062, %f2067;
	mul.f32 	%f2071, %f2064, %f2069;
	sub.f32 	%f2072, %f2070, %f2071;
	mul.f32 	%f2073, %f2064, %f2067;
	fma.rn.f32 	%f2074, %f2062, %f2069, %f2073;
	mul.f32 	%f2075, %f2067, %f2072;
	mul.f32 	%f2076, %f2069, %f2074;
	sub.f32 	%f2077, %f2075, %f2076;
	mul.f32 	%f2078, %f2069, %f2072;
	fma.rn.f32 	%f2079, %f2067, %f2074, %f2078;
	mul.f32 	%f2080, %f2072, %f2077;
	mul.f32 	%f2081, %f2074, %f2079;
	sub.f32 	%f2082, %f2080, %f2081;
	mul.f32 	%f2083, %f2074, %f2077;
	fma.rn.f32 	%f2084, %f2072, %f2079, %f2083;
	mul.f32 	%f2085, %f2077, %f2082;
	mul.f32 	%f2086, %f2079, %f2084;
	sub.f32 	%f2087, %f2085, %f2086;
	mul.f32 	%f2088, %f2079, %f2082;
	fma.rn.f32 	%f2089, %f2077, %f2084, %f2088;
	mul.f32 	%f2090, %f2082, %f2087;
	mul.f32 	%f2091, %f2084, %f2089;
	sub.f32 	%f2092, %f2090, %f2091;
	mul.f32 	%f2093, %f2084, %f2087;
	fma.rn.f32 	%f2094, %f2082, %f2089, %f2093;
	mul.f32 	%f2095, %f2087, %f2092;
	mul.f32 	%f2096, %f2089, %f2094;
	sub.f32 	%f2097, %f2095, %f2096;
	mul.f32 	%f2098, %f2089, %f2092;
	fma.rn.f32 	%f2099, %f2087, %f2094, %f2098;
	mul.f32 	%f2100, %f2092, %f2097;
	mul.f32 	%f2101, %f2094, %f2099;
	sub.f32 	%f2102, %f2100, %f2101;
	mul.f32 	%f2103, %f2094, %f2097;
	fma.rn.f32 	%f2104, %f2092, %f2099, %f2103;
	mul.f32 	%f2105, %f2097, %f2102;
	mul.f32 	%f2106, %f2099, %f2104;
	sub.f32 	%f2107, %f2105, %f2106;
	mul.f32 	%f2108, %f2099, %f2102;
	fma.rn.f32 	%f2109, %f2097, %f2104, %f2108;
	mul.f32 	%f2110, %f2102, %f2107;
	mul.f32 	%f2111, %f2104, %f2109;
	sub.f32 	%f2112, %f2110, %f2111;
	mul.f32 	%f2113, %f2104, %f2107;
	fma.rn.f32 	%f2114, %f2102, %f2109, %f2113;
	mul.f32 	%f2115, %f2107, %f2112;
	mul.f32 	%f2116, %f2109, %f2114;
	sub.f32 	%f2117, %f2115, %f2116;
	mul.f32 	%f2118, %f2109, %f2112;
	fma.rn.f32 	%f2119, %f2107, %f2114, %f2118;
	mul.f32 	%f2120, %f2112, %f2117;
	mul.f32 	%f2121, %f2114, %f2119;
	sub.f32 	%f2122, %f2120, %f2121;
	mul.f32 	%f2123, %f2114, %f2117;
	fma.rn.f32 	%f2124, %f2112, %f2119, %f2123;
	mul.f32 	%f2125, %f2117, %f2122;
	mul.f32 	%f2126, %f2119, %f2124;
	sub.f32 	%f2127, %f2125, %f2126;
	mul.f32 	%f2128, %f2119, %f2122;
	fma.rn.f32 	%f2129, %f2117, %f2124, %f2128;
	mul.f32 	%f2130, %f2122, %f2127;
	mul.f32 	%f2131, %f2124, %f2129;
	sub.f32 	%f2132, %f2130, %f2131;
	mul.f32 	%f2133, %f2124, %f2127;
	fma.rn.f32 	%f2134, %f2122, %f2129, %f2133;
	mul.f32 	%f2135, %f2127, %f2132;
	mul.f32 	%f2136, %f2129, %f2134;
	sub.f32 	%f2137, %f2135, %f2136;
	mul.f32 	%f2138, %f2129, %f2132;
	fma.rn.f32 	%f2139, %f2127, %f2134, %f2138;
	mul.f32 	%f2140, %f2132, %f2137;
	mul.f32 	%f2141, %f2134, %f2139;
	sub.f32 	%f2142, %f2140, %f2141;
	mul.f32 	%f2143, %f2134, %f2137;
	fma.rn.f32 	%f2144, %f2132, %f2139, %f2143;
	mul.f32 	%f2145, %f2137, %f2142;
	mul.f32 	%f2146, %f2139, %f2144;
	sub.f32 	%f2147, %f2145, %f2146;
	mul.f32 	%f2148, %f2139, %f2142;
	fma.rn.f32 	%f2149, %f2137, %f2144, %f2148;
	mul.f32 	%f2150, %f2142, %f2147;
	mul.f32 	%f2151, %f2144, %f2149;
	sub.f32 	%f2152, %f2150, %f2151;
	mul.f32 	%f2153, %f2144, %f2147;
	fma.rn.f32 	%f2154, %f2142, %f2149, %f2153;
	mul.f32 	%f2155, %f2147, %f2152;
	mul.f32 	%f2156, %f2149, %f2154;
	sub.f32 	%f2157, %f2155, %f2156;
	mul.f32 	%f2158, %f2149, %f2152;
	fma.rn.f32 	%f2159, %f2147, %f2154, %f2158;
	mul.f32 	%f2160, %f2152, %f2157;
	mul.f32 	%f2161, %f2154, %f2159;
	sub.f32 	%f2162, %f2160, %f2161;
	mul.f32 	%f2163, %f2154, %f2157;
	fma.rn.f32 	%f2164, %f2152, %f2159, %f2163;
	mul.f32 	%f2165, %f2157, %f2162;
	mul.f32 	%f2166, %f2159, %f2164;
	sub.f32 	%f2167, %f2165, %f2166;
	mul.f32 	%f2168, %f2159, %f2162;
	fma.rn.f32 	%f2169, %f2157, %f2164, %f2168;
	mul.f32 	%f2170, %f2162, %f2167;
	mul.f32 	%f2171, %f2164, %f2169;
	sub.f32 	%f2172, %f2170, %f2171;
	mul.f32 	%f2173, %f2164, %f2167;
	fma.rn.f32 	%f2174, %f2162, %f2169, %f2173;
	mul.f32 	%f2175, %f2167, %f2172;
	mul.f32 	%f2176, %f2169, %f2174;
	sub.f32 	%f2177, %f2175, %f2176;
	mul.f32 	%f2178, %f2169, %f2172;
	fma.rn.f32 	%f2179, %f2167, %f2174, %f2178;
	mul.f32 	%f2180, %f2172, %f2177;
	mul.f32 	%f2181, %f2174, %f2179;
	sub.f32 	%f2182, %f2180, %f2181;
	mul.f32 	%f2183, %f2174, %f2177;
	fma.rn.f32 	%f2184, %f2172, %f2179, %f2183;
	mul.f32 	%f2185, %f2177, %f2182;
	mul.f32 	%f2186, %f2179, %f2184;
	sub.f32 	%f2187, %f2185, %f2186;
	mul.f32 	%f2188, %f2179, %f2182;
	fma.rn.f32 	%f2189, %f2177, %f2184, %f2188;
	mul.f32 	%f2190, %f2182, %f2187;
	mul.f32 	%f2191, %f2184, %f2189;
	sub.f32 	%f2192, %f2190, %f2191;
	mul.f32 	%f2193, %f2184, %f2187;
	fma.rn.f32 	%f2194, %f2182, %f2189, %f2193;
	mul.f32 	%f2195, %f2187, %f2192;
	mul.f32 	%f2196, %f2189, %f2194;
	sub.f32 	%f2197, %f2195, %f2196;
	mul.f32 	%f2198, %f2189, %f2192;
	fma.rn.f32 	%f2199, %f2187, %f2194, %f2198;
	mul.f32 	%f2200, %f2192, %f2197;
	mul.f32 	%f2201, %f2194, %f2199;
	sub.f32 	%f2202, %f2200, %f2201;
	mul.f32 	%f2203, %f2194, %f2197;
	fma.rn.f32 	%f2204, %f2192, %f2199, %f2203;
	mul.f32 	%f2205, %f2197, %f2202;
	mul.f32 	%f2206, %f2199, %f2204;
	sub.f32 	%f2207, %f2205, %f2206;
	mul.f32 	%f2208, %f2199, %f2202;
	fma.rn.f32 	%f2209, %f2197, %f2204, %f2208;
	mul.f32 	%f2210, %f2202, %f2207;
	mul.f32 	%f2211, %f2204, %f2209;
	sub.f32 	%f2212, %f2210, %f2211;
	mul.f32 	%f2213, %f2204, %f2207;
	fma.rn.f32 	%f2214, %f2202, %f2209, %f2213;
	mul.f32 	%f2215, %f2207, %f2212;
	mul.f32 	%f2216, %f2209, %f2214;
	sub.f32 	%f2217, %f2215, %f2216;
	mul.f32 	%f2218, %f2209, %f2212;
	fma.rn.f32 	%f2219, %f2207, %f2214, %f2218;
	mul.f32 	%f2220, %f2212, %f2217;
	mul.f32 	%f2221, %f2214, %f2219;
	sub.f32 	%f2222, %f2220, %f2221;
	mul.f32 	%f2223, %f2214, %f2217;
	fma.rn.f32 	%f2224, %f2212, %f2219, %f2223;
	mul.f32 	%f2225, %f2217, %f2222;
	mul.f32 	%f2226, %f2219, %f2224;
	sub.f32 	%f2227, %f2225, %f2226;
	mul.f32 	%f2228, %f2219, %f2222;
	fma.rn.f32 	%f2229, %f2217, %f2224, %f2228;
	mul.f32 	%f2230, %f2222, %f2227;
	mul.f32 	%f2231, %f2224, %f2229;
	sub.f32 	%f2232, %f2230, %f2231;
	mul.f32 	%f2233, %f2224, %f2227;
	fma.rn.f32 	%f2234, %f2222, %f2229, %f2233;
	mul.f32 	%f2235, %f2227, %f2232;
	mul.f32 	%f2236, %f2229, %f2234;
	sub.f32 	%f2237, %f2235, %f2236;
	mul.f32 	%f2238, %f2229, %f2232;
	fma.rn.f32 	%f2239, %f2227, %f2234, %f2238;
	mul.f32 	%f2240, %f2232, %f2237;
	mul.f32 	%f2241, %f2234, %f2239;
	sub.f32 	%f2242, %f2240, %f2241;
	mul.f32 	%f2243, %f2234, %f2237;
	fma.rn.f32 	%f2244, %f2232, %f2239, %f2243;
	mul.f32 	%f2245, %f2237, %f2242;
	mul.f32 	%f2246, %f2239, %f2244;
	sub.f32 	%f2247, %f2245, %f2246;
	mul.f32 	%f2248, %f2239, %f2242;
	fma.rn.f32 	%f2249, %f2237, %f2244, %f2248;
	mul.f32 	%f2250, %f2242, %f2247;
	mul.f32 	%f2251, %f2244, %f2249;
	sub.f32 	%f2252, %f2250, %f2251;
	mul.f32 	%f2253, %f2244, %f2247;
	fma.rn.f32 	%f2254, %f2242, %f2249, %f2253;
	mul.f32 	%f2255, %f2247, %f2252;
	mul.f32 	%f2256, %f2249, %f2254;
	sub.f32 	%f2257, %f2255, %f2256;
	mul.f32 	%f2258, %f2249, %f2252;
	fma.rn.f32 	%f2259, %f2247, %f2254, %f2258;
	mul.f32 	%f2260, %f2252, %f2257;
	mul.f32 	%f2261, %f2254, %f2259;
	sub.f32 	%f2262, %f2260, %f2261;
	mul.f32 	%f2263, %f2254, %f2257;
	fma.rn.f32 	%f2264, %f2252, %f2259, %f2263;
	mul.f32 	%f2265, %f2257, %f2262;
	mul.f32 	%f2266, %f2259, %f2264;
	sub.f32 	%f2267, %f2265, %f2266;
	mul.f32 	%f2268, %f2259, %f2262;
	fma.rn.f32 	%f2269, %f2257, %f2264, %f2268;
	mul.f32 	%f2270, %f2262, %f2267;
	mul.f32 	%f2271, %f2264, %f2269;
	sub.f32 	%f2272, %f2270, %f2271;
	mul.f32 	%f2273, %f2264, %f2267;
	fma.rn.f32 	%f2274, %f2262, %f2269, %f2273;
	mul.f32 	%f2275, %f2267, %f2272;
	mul.f32 	%f2276, %f2269, %f2274;
	sub.f32 	%f2277, %f2275, %f2276;
	mul.f32 	%f2278, %f2269, %f2272;
	fma.rn.f32 	%f2279, %f2267, %f2274, %f2278;
	mul.f32 	%f2280, %f2272, %f2277;
	mul.f32 	%f2281, %f2274, %f2279;
	sub.f32 	%f2282, %f2280, %f2281;
	mul.f32 	%f2283, %f2274, %f2277;
	fma.rn.f32 	%f2284, %f2272, %f2279, %f2283;
	mul.f32 	%f2285, %f2277, %f2282;
	mul.f32 	%f2286, %f2279, %f2284;
	sub.f32 	%f2287, %f2285, %f2286;
	mul.f32 	%f2288, %f2279, %f2282;
	fma.rn.f32 	%f2289, %f2277, %f2284, %f2288;
	mul.f32 	%f2290, %f2282, %f2287;
	mul.f32 	%f2291, %f2284, %f2289;
	sub.f32 	%f2292, %f2290, %f2291;
	mul.f32 	%f2293, %f2284, %f2287;
	fma.rn.f32 	%f2294, %f2282, %f2289, %f2293;
	mul.f32 	%f2295, %f2287, %f2292;
	mul.f32 	%f2296, %f2289, %f2294;
	sub.f32 	%f2297, %f2295, %f2296;
	mul.f32 	%f2298, %f2289, %f2292;
	fma.rn.f32 	%f2299, %f2287, %f2294, %f2298;
	mul.f32 	%f2300, %f2292, %f2297;
	mul.f32 	%f2301, %f2294, %f2299;
	sub.f32 	%f2302, %f2300, %f2301;
	mul.f32 	%f2303, %f2294, %f2297;
	fma.rn.f32 	%f2304, %f2292, %f2299, %f2303;
	mul.f32 	%f2305, %f2297, %f2302;
	mul.f32 	%f2306, %f2299, %f2304;
	sub.f32 	%f2307, %f2305, %f2306;
	mul.f32 	%f2308, %f2299, %f2302;
	fma.rn.f32 	%f2309, %f2297, %f2304, %f2308;
	mul.f32 	%f2310, %f2302, %f2307;
	mul.f32 	%f2311, %f2304, %f2309;
	sub.f32 	%f2312, %f2310, %f2311;
	mul.f32 	%f2313, %f2304, %f2307;
	fma.rn.f32 	%f2314, %f2302, %f2309, %f2313;
	mul.f32 	%f2315, %f2307, %f2312;
	mul.f32 	%f2316, %f2309, %f2314;
	sub.f32 	%f2317, %f2315, %f2316;
	mul.f32 	%f2318, %f2309, %f2312;
	fma.rn.f32 	%f2319, %f2307, %f2314, %f2318;
	mul.f32 	%f2320, %f2312, %f2317;
	mul.f32 	%f2321, %f2314, %f2319;
	sub.f32 	%f2322, %f2320, %f2321;
	mul.f32 	%f2323, %f2314, %f2317;
	fma.rn.f32 	%f2324, %f2312, %f2319, %f2323;
	mul.f32 	%f2325, %f2317, %f2322;
	mul.f32 	%f2326, %f2319, %f2324;
	sub.f32 	%f2327, %f2325, %f2326;
	mul.f32 	%f2328, %f2319, %f2322;
	fma.rn.f32 	%f2329, %f2317, %f2324, %f2328;
	mul.f32 	%f2330, %f2322, %f2327;
	mul.f32 	%f2331, %f2324, %f2329;
	sub.f32 	%f2332, %f2330, %f2331;
	mul.f32 	%f2333, %f2324, %f2327;
	fma.rn.f32 	%f2334, %f2322, %f2329, %f2333;
	mul.f32 	%f2335, %f2327, %f2332;
	mul.f32 	%f2336, %f2329, %f2334;
	sub.f32 	%f2337, %f2335, %f2336;
	mul.f32 	%f2338, %f2329, %f2332;
	fma.rn.f32 	%f2339, %f2327, %f2334, %f2338;
	mul.f32 	%f2340, %f2332, %f2337;
	mul.f32 	%f2341, %f2334, %f2339;
	sub.f32 	%f2342, %f2340, %f2341;
	mul.f32 	%f2343, %f2334, %f2337;
	fma.rn.f32 	%f2344, %f2332, %f2339, %f2343;
	mul.f32 	%f2345, %f2337, %f2342;
	mul.f32 	%f2346, %f2339, %f2344;
	sub.f32 	%f2347, %f2345, %f2346;
	mul.f32 	%f2348, %f2339, %f2342;
	fma.rn.f32 	%f2349, %f2337, %f2344, %f2348;
	mul.f32 	%f2350, %f2342, %f2347;
	mul.f32 	%f2351, %f2344, %f2349;
	sub.f32 	%f2352, %f2350, %f2351;
	mul.f32 	%f2353, %f2344, %f2347;
	fma.rn.f32 	%f2354, %f2342, %f2349, %f2353;
	mul.f32 	%f2355, %f2347, %f2352;
	mul.f32 	%f2356, %f2349, %f2354;
	sub.f32 	%f2357, %f2355, %f2356;
	mul.f32 	%f2358, %f2349, %f2352;
	fma.rn.f32 	%f2359, %f2347, %f2354, %f2358;
	mul.f32 	%f2360, %f2352, %f2357;
	mul.f32 	%f2361, %f2354, %f2359;
	sub.f32 	%f2362, %f2360, %f2361;
	mul.f32 	%f2363, %f2354, %f2357;
	fma.rn.f32 	%f2364, %f2352, %f2359, %f2363;
	mul.f32 	%f2365, %f2357, %f2362;
	mul.f32 	%f2366, %f2359, %f2364;
	sub.f32 	%f2367, %f2365, %f2366;
	mul.f32 	%f2368, %f2359, %f2362;
	fma.rn.f32 	%f2369, %f2357, %f2364, %f2368;
	mul.f32 	%f2370, %f2362, %f2367;
	mul.f32 	%f2371, %f2364, %f2369;
	sub.f32 	%f2372, %f2370, %f2371;
	mul.f32 	%f2373, %f2364, %f2367;
	fma.rn.f32 	%f2374, %f2362, %f2369, %f2373;
	mul.f32 	%f2375, %f2367, %f2372;
	mul.f32 	%f2376, %f2369, %f2374;
	sub.f32 	%f2377, %f2375, %f2376;
	mul.f32 	%f2378, %f2369, %f2372;
	fma.rn.f32 	%f2379, %f2367, %f2374, %f2378;
	mul.f32 	%f2380, %f2372, %f2377;
	mul.f32 	%f2381, %f2374, %f2379;
	sub.f32 	%f2382, %f2380, %f2381;
	mul.f32 	%f2383, %f2374, %f2377;
	fma.rn.f32 	%f2384, %f2372, %f2379, %f2383;
	mul.f32 	%f2385, %f2377, %f2382;
	mul.f32 	%f2386, %f2379, %f2384;
	sub.f32 	%f2387, %f2385, %f2386;
	mul.f32 	%f2388, %f2379, %f2382;
	fma.rn.f32 	%f2389, %f2377, %f2384, %f2388;
	mul.f32 	%f2390, %f2382, %f2387;
	mul.f32 	%f2391, %f2384, %f2389;
	sub.f32 	%f2392, %f2390, %f2391;
	mul.f32 	%f2393, %f2384, %f2387;
	fma.rn.f32 	%f2394, %f2382, %f2389, %f2393;
	mul.f32 	%f2395, %f2387, %f2392;
	mul.f32 	%f2396, %f2389, %f2394;
	sub.f32 	%f2397, %f2395, %f2396;
	mul.f32 	%f2398, %f2389, %f2392;
	fma.rn.f32 	%f2399, %f2387, %f2394, %f2398;
	mul.f32 	%f2400, %f2392, %f2397;
	mul.f32 	%f2401, %f2394, %f2399;
	sub.f32 	%f2402, %f2400, %f2401;
	mul.f32 	%f2403, %f2394, %f2397;
	fma.rn.f32 	%f2404, %f2392, %f2399, %f2403;
	mul.f32 	%f2405, %f2397, %f2402;
	mul.f32 	%f2406, %f2399, %f2404;
	sub.f32 	%f2407, %f2405, %f2406;
	mul.f32 	%f2408, %f2399, %f2402;
	fma.rn.f32 	%f2409, %f2397, %f2404, %f2408;
	mul.f32 	%f2410, %f2402, %f2407;
	mul.f32 	%f2411, %f2404, %f2409;
	sub.f32 	%f2412, %f2410, %f2411;
	mul.f32 	%f2413, %f2404, %f2407;
	fma.rn.f32 	%f2414, %f2402, %f2409, %f2413;
	mul.f32 	%f2415, %f2407, %f2412;
	mul.f32 	%f2416, %f2409, %f2414;
	sub.f32 	%f2417, %f2415, %f2416;
	mul.f32 	%f2418, %f2409, %f2412;
	fma.rn.f32 	%f2419, %f2407, %f2414, %f2418;
	mul.f32 	%f2420, %f2412, %f2417;
	mul.f32 	%f2421, %f2414, %f2419;
	sub.f32 	%f2422, %f2420, %f2421;
	mul.f32 	%f2423, %f2414, %f2417;
	fma.rn.f32 	%f2424, %f2412, %f2419, %f2423;
	mul.f32 	%f2425, %f2417, %f2422;
	mul.f32 	%f2426, %f2419, %f2424;
	sub.f32 	%f2427, %f2425, %f2426;
	mul.f32 	%f2428, %f2419, %f2422;
	fma.rn.f32 	%f2429, %f2417, %f2424, %f2428;
	mul.f32 	%f2430, %f2422, %f2427;
	mul.f32 	%f2431, %f2424, %f2429;
	sub.f32 	%f2432, %f2430, %f2431;
	mul.f32 	%f2433, %f2424, %f2427;
	fma.rn.f32 	%f2434, %f2422, %f2429, %f2433;
	mul.f32 	%f2435, %f2427, %f2432;
	mul.f32 	%f2436, %f2429, %f2434;
	sub.f32 	%f2437, %f2435, %f2436;
	mul.f32 	%f2438, %f2429, %f2432;
	fma.rn.f32 	%f2439, %f2427, %f2434, %f2438;
	mul.f32 	%f2440, %f2432, %f2437;
	mul.f32 	%f2441, %f2434, %f2439;
	sub.f32 	%f2442, %f2440, %f2441;
	mul.f32 	%f2443, %f2434, %f2437;
	fma.rn.f32 	%f2444, %f2432, %f2439, %f2443;
	mul.f32 	%f2445, %f2437, %f2442;
	mul.f32 	%f2446, %f2439, %f2444;
	sub.f32 	%f2447, %f2445, %f2446;
	mul.f32 	%f2448, %f2439, %f2442;
	fma.rn.f32 	%f2449, %f2437, %f2444, %f2448;
	mul.f32 	%f2450, %f2442, %f2447;
	mul.f32 	%f2451, %f2444, %f2449;
	sub.f32 	%f2452, %f2450, %f2451;
	mul.f32 	%f2453, %f2444, %f2447;
	fma.rn.f32 	%f2454, %f2442, %f2449, %f2453;
	mul.f32 	%f2455, %f2447, %f2452;
	mul.f32 	%f2456, %f2449, %f2454;
	sub.f32 	%f2457, %f2455, %f2456;
	mul.f32 	%f2458, %f2449, %f2452;
	fma.rn.f32 	%f2459, %f2447, %f2454, %f2458;
	mul.f32 	%f2460, %f2452, %f2457;
	mul.f32 	%f2461, %f2454, %f2459;
	sub.f32 	%f2462, %f2460, %f2461;
	mul.f32 	%f2463, %f2454, %f2457;
	fma.rn.f32 	%f2464, %f2452, %f2459, %f2463;
	mul.f32 	%f2465, %f2457, %f2462;
	mul.f32 	%f2466, %f2459, %f2464;
	sub.f32 	%f2467, %f2465, %f2466;
	mul.f32 	%f2468, %f2459, %f2462;
	fma.rn.f32 	%f2469, %f2457, %f2464, %f2468;
	mul.f32 	%f2470, %f2462, %f2467;
	mul.f32 	%f2471, %f2464, %f2469;
	sub.f32 	%f2472, %f2470, %f2471;
	mul.f32 	%f2473, %f2464, %f2467;
	fma.rn.f32 	%f2474, %f2462, %f2469, %f2473;
	mul.f32 	%f2475, %f2467, %f2472;
	mul.f32 	%f2476, %f2469, %f2474;
	sub.f32 	%f2477, %f2475, %f2476;
	mul.f32 	%f2478, %f2469, %f2472;
	fma.rn.f32 	%f2479, %f2467, %f2474, %f2478;
	mul.f32 	%f2480, %f2472, %f2477;
	mul.f32 	%f2481, %f2474, %f2479;
	sub.f32 	%f2482, %f2480, %f2481;
	mul.f32 	%f2483, %f2474, %f2477;
	fma.rn.f32 	%f2484, %f2472, %f2479, %f2483;
	mul.f32 	%f2485, %f2477, %f2482;
	mul.f32 	%f2486, %f2479, %f2484;
	sub.f32 	%f2487, %f2485, %f2486;
	mul.f32 	%f2488, %f2479, %f2482;
	fma.rn.f32 	%f2489, %f2477, %f2484, %f2488;
	mul.f32 	%f2490, %f2482, %f2487;
	mul.f32 	%f2491, %f2484, %f2489;
	sub.f32 	%f2492, %f2490, %f2491;
	mul.f32 	%f2493, %f2484, %f2487;
	fma.rn.f32 	%f2494, %f2482, %f2489, %f2493;
	mul.f32 	%f2495, %f2487, %f2492;
	mul.f32 	%f2496, %f2489, %f2494;
	sub.f32 	%f2497, %f2495, %f2496;
	mul.f32 	%f2498, %f2489, %f2492;
	fma.rn.f32 	%f2499, %f2487, %f2494, %f2498;
	mul.f32 	%f2500, %f2492, %f2497;
	mul.f32 	%f2501, %f2494, %f2499;
	sub.f32 	%f2502, %f2500, %f2501;
	mul.f32 	%f2503, %f2494, %f2497;
	fma.rn.f32 	%f2504, %f2492, %f2499, %f2503;
	mul.f32 	%f2505, %f2497, %f2502;
	mul.f32 	%f2506, %f2499, %f2504;
	sub.f32 	%f2507, %f2505, %f2506;
	mul.f32 	%f2508, %f2499, %f2502;
	fma.rn.f32 	%f2509, %f2497, %f2504, %f2508;
	mul.f32 	%f2510, %f2502, %f2507;
	mul.f32 	%f2511, %f2504, %f2509;
	sub.f32 	%f2512, %f2510, %f2511;
	mul.f32 	%f2513, %f2504, %f2507;
	fma.rn.f32 	%f2514, %f2502, %f2509, %f2513;
	mul.f32 	%f2515, %f2507, %f2512;
	mul.f32 	%f2516, %f2509, %f2514;
	sub.f32 	%f2517, %f2515, %f2516;
	mul.f32 	%f2518, %f2509, %f2512;
	fma.rn.f32 	%f2519, %f2507, %f2514, %f2518;
	mul.f32 	%f2520, %f2512, %f2517;
	mul.f32 	%f2521, %f2514, %f2519;
	sub.f32 	%f2522, %f2520, %f2521;
	mul.f32 	%f2523, %f2514, %f2517;
	fma.rn.f32 	%f2524, %f2512, %f2519, %f2523;
	mul.f32 	%f2525, %f2517, %f2522;
	mul.f32 	%f2526, %f2519, %f2524;
	sub.f32 	%f2527, %f2525, %f2526;
	mul.f32 	%f2528, %f2519, %f2522;
	fma.rn.f32 	%f2529, %f2517, %f2524, %f2528;
	mul.f32 	%f2530, %f2522, %f2527;
	mul.f32 	%f2531, %f2524, %f2529;
	sub.f32 	%f2532, %f2530, %f2531;
	mul.f32 	%f2533, %f2524, %f2527;
	fma.rn.f32 	%f2534, %f2522, %f2529, %f2533;
	mul.f32 	%f2535, %f2527, %f2532;
	mul.f32 	%f2536, %f2529, %f2534;
	sub.f32 	%f2537, %f2535, %f2536;
	mul.f32 	%f2538, %f2529, %f2532;
	fma.rn.f32 	%f2539, %f2527, %f2534, %f2538;
	mul.f32 	%f2540, %f2532, %f2537;
	mul.f32 	%f2541, %f2534, %f2539;
	sub.f32 	%f2542, %f2540, %f2541;
	mul.f32 	%f2543, %f2534, %f2537;
	fma.rn.f32 	%f2544, %f2532, %f2539, %f2543;
	mul.f32 	%f2545, %f2537, %f2542;
	mul.f32 	%f2546, %f2539, %f2544;
	sub.f32 	%f2547, %f2545, %f2546;
	mul.f32 	%f2548, %f2539, %f2542;
	fma.rn.f32 	%f2549, %f2537, %f2544, %f2548;
	mul.f32 	%f2550, %f2542, %f2547;
	mul.f32 	%f2551, %f2544, %f2549;
	sub.f32 	%f2552, %f2550, %f2551;
	mul.f32 	%f2553, %f2544, %f2547;
	fma.rn.f32 	%f2554, %f2542, %f2549, %f2553;
	mul.f32 	%f2555, %f2547, %f2552;
	mul.f32 	%f2556, %f2549, %f2554;
	sub.f32 	%f2557, %f2555, %f2556;
	mul.f32 	%f2558, %f2549, %f2552;
	fma.rn.f32 	%f2559, %f2547, %f2554, %f2558;
	mul.f32 	%f2560, %f2552, %f2557;
	mul.f32 	%f2561, %f2554, %f2559;
	sub.f32 	%f2562, %f2560, %f2561;
	mul.f32 	%f2563, %f2554, %f2557;
	fma.rn.f32 	%f2564, %f2552, %f2559, %f2563;
	mul.f32 	%f2565, %f2557, %f2562;
	mul.f32 	%f2566, %f2559, %f2564;
	sub.f32 	%f2567, %f2565, %f2566;
	mul.f32 	%f2568, %f2559, %f2562;
	fma.rn.f32 	%f2569, %f2557, %f2564, %f2568;
	mul.f32 	%f2570, %f2562, %f2567;
	mul.f32 	%f2571, %f2564, %f2569;
	sub.f32 	%f2572, %f2570, %f2571;
	mul.f32 	%f2573, %f2564, %f2567;
	fma.rn.f32 	%f2574, %f2562, %f2569, %f2573;
	mul.f32 	%f2575, %f2567, %f2572;
	mul.f32 	%f2576, %f2569, %f2574;
	sub.f32 	%f2577, %f2575, %f2576;
	mul.f32 	%f2578, %f2569, %f2572;
	fma.rn.f32 	%f2579, %f2567, %f2574, %f2578;
	mul.f32 	%f2580, %f2572, %f2577;
	mul.f32 	%f2581, %f2574, %f2579;
	sub.f32 	%f2582, %f2580, %f2581;
	mul.f32 	%f2583, %f2574, %f2577;
	fma.rn.f32 	%f2584, %f2572, %f2579, %f2583;
	mul.f32 	%f2585, %f2577, %f2582;
	mul.f32 	%f2586, %f2579, %f2584;
	sub.f32 	%f2587, %f2585, %f2586;
	mul.f32 	%f2588, %f2579, %f2582;
	fma.rn.f32 	%f2589, %f2577, %f2584, %f2588;
	mul.f32 	%f2590, %f2582, %f2587;
	mul.f32 	%f2591, %f2584, %f2589;
	sub.f32 	%f2592, %f2590, %f2591;
	mul.f32 	%f2593, %f2584, %f2587;
	fma.rn.f32 	%f2594, %f2582, %f2589, %f2593;
	mul.f32 	%f2595, %f2587, %f2592;
	mul.f32 	%f2596, %f2589, %f2594;
	sub.f32 	%f2597, %f2595, %f2596;
	mul.f32 	%f2598, %f2589, %f2592;
	fma.rn.f32 	%f2599, %f2587, %f2594, %f2598;
	mul.f32 	%f2600, %f2592, %f2597;
	mul.f32 	%f2601, %f2594, %f2599;
	sub.f32 	%f2602, %f2600, %f2601;
	mul.f32 	%f2603, %f2594, %f2597;
	fma.rn.f32 	%f2604, %f2592, %f2599, %f2603;
	mul.f32 	%f2605, %f2597, %f2602;
	mul.f32 	%f2606, %f2599, %f2604;
	sub.f32 	%f2607, %f2605, %f2606;
	mul.f32 	%f2608, %f2599, %f2602;
	fma.rn.f32 	%f2609, %f2597, %f2604, %f2608;
	mul.f32 	%f2610, %f2602, %f2607;
	mul.f32 	%f2611, %f2604, %f2609;
	sub.f32 	%f2612, %f2610, %f2611;
	mul.f32 	%f2613, %f2604, %f2607;
	fma.rn.f32 	%f2614, %f2602, %f2609, %f2613;
	mul.f32 	%f2615, %f2607, %f2612;
	mul.f32 	%f2616, %f2609, %f2614;
	sub.f32 	%f2617, %f2615, %f2616;
	mul.f32 	%f2618, %f2609, %f2612;
	fma.rn.f32 	%f2619, %f2607, %f2614, %f2618;
	mul.f32 	%f2620, %f2612, %f2617;
	mul.f32 	%f2621, %f2614, %f2619;
	sub.f32 	%f2622, %f2620, %f2621;
	mul.f32 	%f2623, %f2614, %f2617;
	fma.rn.f32 	%f2624, %f2612, %f2619, %f2623;
	mul.f32 	%f2625, %f2617, %f2622;
	mul.f32 	%f2626, %f2619, %f2624;
	sub.f32 	%f2627, %f2625, %f2626;
	mul.f32 	%f2628, %f2619, %f2622;
	fma.rn.f32 	%f2629, %f2617, %f2624, %f2628;
	mul.f32 	%f2630, %f2622, %f2627;
	mul.f32 	%f2631, %f2624, %f2629;
	sub.f32 	%f2632, %f2630, %f2631;
	mul.f32 	%f2633, %f2624, %f2627;
	fma.rn.f32 	%f2634, %f2622, %f2629, %f2633;
	mul.f32 	%f2635, %f2627, %f2632;
	mul.f32 	%f2636, %f2629, %f2634;
	sub.f32 	%f2637, %f2635, %f2636;
	mul.f32 	%f2638, %f2629, %f2632;
	fma.rn.f32 	%f2639, %f2627, %f2634, %f2638;
	mul.f32 	%f2640, %f2632, %f2637;
	mul.f32 	%f2641, %f2634, %f2639;
	sub.f32 	%f2642, %f2640, %f2641;
	mul.f32 	%f2643, %f2634, %f2637;
	fma.rn.f32 	%f2644, %f2632, %f2639, %f2643;
	mul.f32 	%f2645, %f2637, %f2642;
	mul.f32 	%f2646, %f2639, %f2644;
	sub.f32 	%f2647, %f2645, %f2646;
	mul.f32 	%f2648, %f2639, %f2642;
	fma.rn.f32 	%f2649, %f2637, %f2644, %f2648;
	mul.f32 	%f2650, %f2642, %f2647;
	mul.f32 	%f2651, %f2644, %f2649;
	sub.f32 	%f2652, %f2650, %f2651;
	mul.f32 	%f2653, %f2644, %f2647;
	fma.rn.f32 	%f2654, %f2642, %f2649, %f2653;
	mul.f32 	%f2655, %f2647, %f2652;
	mul.f32 	%f2656, %f2649, %f2654;
	sub.f32 	%f2657, %f2655, %f2656;
	mul.f32 	%f2658, %f2649, %f2652;
	fma.rn.f32 	%f2659, %f2647, %f2654, %f2658;
	mul.f32 	%f2660, %f2652, %f2657;
	mul.f32 	%f2661, %f2654, %f2659;
	sub.f32 	%f2662, %f2660, %f2661;
	mul.f32 	%f2663, %f2654, %f2657;
	fma.rn.f32 	%f2664, %f2652, %f2659, %f2663;
	mul.f32 	%f2665, %f2657, %f2662;
	mul.f32 	%f2666, %f2659, %f2664;
	sub.f32 	%f2667, %f2665, %f2666;
	mul.f32 	%f2668, %f2659, %f2662;
	fma.rn.f32 	%f2669, %f2657, %f2664, %f2668;
	mul.f32 	%f2670, %f2662, %f2667;
	mul.f32 	%f2671, %f2664, %f2669;
	sub.f32 	%f2672, %f2670, %f2671;
	mul.f32 	%f2673, %f2664, %f2667;
	fma.rn.f32 	%f2674, %f2662, %f2669, %f2673;
	mul.f32 	%f2675, %f2667, %f2672;
	mul.f32 	%f2676, %f2669, %f2674;
	sub.f32 	%f2677, %f2675, %f2676;
	mul.f32 	%f2678, %f2669, %f2672;
	fma.rn.f32 	%f2679, %f2667, %f2674, %f2678;
	mul.f32 	%f2680, %f2672, %f2677;
	mul.f32 	%f2681, %f2674, %f2679;
	sub.f32 	%f2682, %f2680, %f2681;
	mul.f32 	%f2683, %f2674, %f2677;
	fma.rn.f32 	%f2684, %f2672, %f2679, %f2683;
	mul.f32 	%f2685, %f2677, %f2682;
	mul.f32 	%f2686, %f2679, %f2684;
	sub.f32 	%f2687, %f2685, %f2686;
	mul.f32 	%f2688, %f2679, %f2682;
	fma.rn.f32 	%f2689, %f2677, %f2684, %f2688;
	mul.f32 	%f2690, %f2682, %f2687;
	mul.f32 	%f2691, %f2684, %f2689;
	sub.f32 	%f2692, %f2690, %f2691;
	mul.f32 	%f2693, %f2684, %f2687;
	fma.rn.f32 	%f2694, %f2682, %f2689, %f2693;
	mul.f32 	%f2695, %f2687, %f2692;
	mul.f32 	%f2696, %f2689, %f2694;
	sub.f32 	%f2697, %f2695, %f2696;
	mul.f32 	%f2698, %f2689, %f2692;
	fma.rn.f32 	%f2699, %f2687, %f2694, %f2698;
	mul.f32 	%f2700, %f2692, %f2697;
	mul.f32 	%f2701, %f2694, %f2699;
	sub.f32 	%f2702, %f2700, %f2701;
	mul.f32 	%f2703, %f2694, %f2697;
	fma.rn.f32 	%f2704, %f2692, %f2699, %f2703;
	mul.f32 	%f2705, %f2697, %f2702;
	mul.f32 	%f2706, %f2699, %f2704;
	sub.f32 	%f2707, %f2705, %f2706;
	mul.f32 	%f2708, %f2699, %f2702;
	fma.rn.f32 	%f2709, %f2697, %f2704, %f2708;
	mul.f32 	%f2710, %f2702, %f2707;
	mul.f32 	%f2711, %f2704, %f2709;
	sub.f32 	%f2712, %f2710, %f2711;
	mul.f32 	%f2713, %f2704, %f2707;
	fma.rn.f32 	%f2714, %f2702, %f2709, %f2713;
	mul.f32 	%f2715, %f2707, %f2712;
	mul.f32 	%f2716, %f2709, %f2714;
	sub.f32 	%f2717, %f2715, %f2716;
	mul.f32 	%f2718, %f2709, %f2712;
	fma.rn.f32 	%f2719, %f2707, %f2714, %f2718;
	mul.f32 	%f2720, %f2712, %f2717;
	mul.f32 	%f2721, %f2714, %f2719;
	sub.f32 	%f2722, %f2720, %f2721;
	mul.f32 	%f2723, %f2714, %f2717;
	fma.rn.f32 	%f2724, %f2712, %f2719, %f2723;
	mul.f32 	%f2725, %f2717, %f2722;
	mul.f32 	%f2726, %f2719, %f2724;
	sub.f32 	%f2727, %f2725, %f2726;
	mul.f32 	%f2728, %f2719, %f2722;
	fma.rn.f32 	%f2729, %f2717, %f2724, %f2728;
	mul.f32 	%f2730, %f2722, %f2727;
	mul.f32 	%f2731, %f2724, %f2729;
	sub.f32 	%f2732, %f2730, %f2731;
	mul.f32 	%f2733, %f2724, %f2727;
	fma.rn.f32 	%f2734, %f2722, %f2729, %f2733;
	mul.f32 	%f2735, %f2727, %f2732;
	mul.f32 	%f2736, %f2729, %f2734;
	sub.f32 	%f2737, %f2735, %f2736;
	mul.f32 	%f2738, %f2729, %f2732;
	fma.rn.f32 	%f2739, %f2727, %f2734, %f2738;
	mul.f32 	%f2740, %f2732, %f2737;
	mul.f32 	%f2741, %f2734, %f2739;
	sub.f32 	%f2742, %f2740, %f2741;
	mul.f32 	%f2743, %f2734, %f2737;
	fma.rn.f32 	%f2744, %f2732, %f2739, %f2743;
	mul.f32 	%f2745, %f2737, %f2742;
	mul.f32 	%f2746, %f2739, %f2744;
	sub.f32 	%f2747, %f2745, %f2746;
	mul.f32 	%f2748, %f2739, %f2742;
	fma.rn.f32 	%f2749, %f2737, %f2744, %f2748;
	mul.f32 	%f2750, %f2742, %f2747;
	mul.f32 	%f2751, %f2744, %f2749;
	sub.f32 	%f2752, %f2750, %f2751;
	mul.f32 	%f2753, %f2744, %f2747;
	fma.rn.f32 	%f2754, %f2742, %f2749, %f2753;
	mul.f32 	%f2755, %f2747, %f2752;
	mul.f32 	%f2756, %f2749, %f2754;
	sub.f32 	%f2757, %f2755, %f2756;
	mul.f32 	%f2758, %f2749, %f2752;
	fma.rn.f32 	%f2759, %f2747, %f2754, %f2758;
	mul.f32 	%f2760, %f2752, %f2757;
	mul.f32 	%f2761, %f2754, %f2759;
	sub.f32 	%f2762, %f2760, %f2761;
	mul.f32 	%f2763, %f2754, %f2757;
	fma.rn.f32 	%f2764, %f2752, %f2759, %f2763;
	mul.f32 	%f2765, %f2757, %f2762;
	mul.f32 	%f2766, %f2759, %f2764;
	sub.f32 	%f2767, %f2765, %f2766;
	mul.f32 	%f2768, %f2759, %f2762;
	fma.rn.f32 	%f2769, %f2757, %f2764, %f2768;
	mul.f32 	%f2770, %f2762, %f2767;
	mul.f32 	%f2771, %f2764, %f2769;
	sub.f32 	%f2772, %f2770, %f2771;
	mul.f32 	%f2773, %f2764, %f2767;
	fma.rn.f32 	%f2774, %f2762, %f2769, %f2773;
	mul.f32 	%f2775, %f2767, %f2772;
	mul.f32 	%f2776, %f2769, %f2774;
	sub.f32 	%f2777, %f2775, %f2776;
	mul.f32 	%f2778, %f2769, %f2772;
	fma.rn.f32 	%f2779, %f2767, %f2774, %f2778;
	mul.f32 	%f2780, %f2772, %f2777;
	mul.f32 	%f2781, %f2774, %f2779;
	sub.f32 	%f2782, %f2780, %f2781;
	mul.f32 	%f2783, %f2774, %f2777;
	fma.rn.f32 	%f2784, %f2772, %f2779, %f2783;
	mul.f32 	%f2785, %f2777, %f2782;
	mul.f32 	%f2786, %f2779, %f2784;
	sub.f32 	%f2787, %f2785, %f2786;
	mul.f32 	%f2788, %f2779, %f2782;
	fma.rn.f32 	%f2789, %f2777, %f2784, %f2788;
	mul.f32 	%f2790, %f2782, %f2787;
	mul.f32 	%f2791, %f2784, %f2789;
	sub.f32 	%f2792, %f2790, %f2791;
	mul.f32 	%f2793, %f2784, %f2787;
	fma.rn.f32 	%f2794, %f2782, %f2789, %f2793;
	mul.f32 	%f2795, %f2787, %f2792;
	mul.f32 	%f2796, %f2789, %f2794;
	sub.f32 	%f2797, %f2795, %f2796;
	mul.f32 	%f2798, %f2789, %f2792;
	fma.rn.f32 	%f2799, %f2787, %f2794, %f2798;
	mul.f32 	%f2800, %f2792, %f2797;
	mul.f32 	%f2801, %f2794, %f2799;
	sub.f32 	%f2802, %f2800, %f2801;
	mul.f32 	%f2803, %f2794, %f2797;
	fma.rn.f32 	%f2804, %f2792, %f2799, %f2803;
	mul.f32 	%f2805, %f2797, %f2802;
	mul.f32 	%f2806, %f2799, %f2804;
	sub.f32 	%f2807, %f2805, %f2806;
	mul.f32 	%f2808, %f2799, %f2802;
	fma.rn.f32 	%f2809, %f2797, %f2804, %f2808;
	mul.f32 	%f2810, %f2802, %f2807;
	mul.f32 	%f2811, %f2804, %f2809;
	sub.f32 	%f2812, %f2810, %f2811;
	mul.f32 	%f2813, %f2804, %f2807;
	fma.rn.f32 	%f2814, %f2802, %f2809, %f2813;
	mul.f32 	%f2815, %f2807, %f2812;
	mul.f32 	%f2816, %f2809, %f2814;
	sub.f32 	%f2817, %f2815, %f2816;
	mul.f32 	%f2818, %f2809, %f2812;
	fma.rn.f32 	%f2819, %f2807, %f2814, %f2818;
	mul.f32 	%f2820, %f2812, %f2817;
	mul.f32 	%f2821, %f2814, %f2819;
	sub.f32 	%f2822, %f2820, %f2821;
	mul.f32 	%f2823, %f2814, %f2817;
	fma.rn.f32 	%f2824, %f2812, %f2819, %f2823;
	mul.f32 	%f2825, %f2817, %f2822;
	mul.f32 	%f2826, %f2819, %f2824;
	sub.f32 	%f2827, %f2825, %f2826;
	mul.f32 	%f2828, %f2819, %f2822;
	fma.rn.f32 	%f2829, %f2817, %f2824, %f2828;
	mul.f32 	%f2830, %f2822, %f2827;
	mul.f32 	%f2831, %f2824, %f2829;
	sub.f32 	%f2832, %f2830, %f2831;
	mul.f32 	%f2833, %f2824, %f2827;
	fma.rn.f32 	%f2834, %f2822, %f2829, %f2833;
	mul.f32 	%f2835, %f2827, %f2832;
	mul.f32 	%f2836, %f2829, %f2834;
	sub.f32 	%f2837, %f2835, %f2836;
	mul.f32 	%f2838, %f2829, %f2832;
	fma.rn.f32 	%f2839, %f2827, %f2834, %f2838;
	mul.f32 	%f2840, %f2832, %f2837;
	mul.f32 	%f2841, %f2834, %f2839;
	sub.f32 	%f2842, %f2840, %f2841;
	mul.f32 	%f2843, %f2834, %f2837;
	fma.rn.f32 	%f2844, %f2832, %f2839, %f2843;
	mul.f32 	%f2845, %f2837, %f2842;
	mul.f32 	%f2846, %f2839, %f2844;
	sub.f32 	%f2847, %f2845, %f2846;
	mul.f32 	%f2848, %f2839, %f2842;
	fma.rn.f32 	%f2849, %f2837, %f2844, %f2848;
	mul.f32 	%f2850, %f2842, %f2847;
	mul.f32 	%f2851, %f2844, %f2849;
	sub.f32 	%f2852, %f2850, %f2851;
	mul.f32 	%f2853, %f2844, %f2847;
	fma.rn.f32 	%f2854, %f2842, %f2849, %f2853;
	mul.f32 	%f2855, %f2847, %f2852;
	mul.f32 	%f2856, %f2849, %f2854;
	sub.f32 	%f2857, %f2855, %f2856;
	mul.f32 	%f2858, %f2849, %f2852;
	fma.rn.f32 	%f2859, %f2847, %f2854, %f2858;
	mul.f32 	%f2860, %f2852, %f2857;
	mul.f32 	%f2861, %f2854, %f2859;
	sub.f32 	%f2862, %f2860, %f2861;
	mul.f32 	%f2863, %f2854, %f2857;
	fma.rn.f32 	%f2864, %f2852, %f2859, %f2863;
	mul.f32 	%f2865, %f2857, %f2862;
	mul.f32 	%f2866, %f2859, %f2864;
	sub.f32 	%f2867, %f2865, %f2866;
	mul.f32 	%f2868, %f2859, %f2862;
	fma.rn.f32 	%f2869, %f2857, %f2864, %f2868;
	mul.f32 	%f2870, %f2862, %f2867;
	mul.f32 	%f2871, %f2864, %f2869;
	sub.f32 	%f2872, %f2870, %f2871;
	mul.f32 	%f2873, %f2864, %f2867;
	fma.rn.f32 	%f2874, %f2862, %f2869, %f2873;
	mul.f32 	%f2875, %f2867, %f2872;
	mul.f32 	%f2876, %f2869, %f2874;
	sub.f32 	%f2877, %f2875, %f2876;
	mul.f32 	%f2878, %f2869, %f2872;
	fma.rn.f32 	%f2879, %f2867, %f2874, %f2878;
	mul.f32 	%f2880, %f2872, %f2877;
	mul.f32 	%f2881, %f2874, %f2879;
	sub.f32 	%f2882, %f2880, %f2881;
	mul.f32 	%f2883, %f2874, %f2877;
	fma.rn.f32 	%f2884, %f2872, %f2879, %f2883;
	mul.f32 	%f2885, %f2877, %f2882;
	mul.f32 	%f2886, %f2879, %f2884;
	sub.f32 	%f2887, %f2885, %f2886;
	mul.f32 	%f2888, %f2879, %f2882;
	fma.rn.f32 	%f2889, %f2877, %f2884, %f2888;
	mul.f32 	%f2890, %f2882, %f2887;
	mul.f32 	%f2891, %f2884, %f2889;
	sub.f32 	%f2892, %f2890, %f2891;
	mul.f32 	%f2893, %f2884, %f2887;
	fma.rn.f32 	%f2894, %f2882, %f2889, %f2893;
	mul.f32 	%f2895, %f2887, %f2892;
	mul.f32 	%f2896, %f2889, %f2894;
	sub.f32 	%f2897, %f2895, %f2896;
	mul.f32 	%f2898, %f2889, %f2892;
	fma.rn.f32 	%f2899, %f2887, %f2894, %f2898;
	mul.f32 	%f2900, %f2892, %f2897;
	mul.f32 	%f2901, %f2894, %f2899;
	sub.f32 	%f2902, %f2900, %f2901;
	mul.f32 	%f2903, %f2894, %f2897;
	fma.rn.f32 	%f2904, %f2892, %f2899, %f2903;
	mul.f32 	%f2905, %f2897, %f2902;
	mul.f32 	%f2906, %f2899, %f2904;
	sub.f32 	%f2907, %f2905, %f2906;
	mul.f32 	%f2908, %f2899, %f2902;
	fma.rn.f32 	%f2909, %f2897, %f2904, %f2908;
	mul.f32 	%f2910, %f2902, %f2907;
	mul.f32 	%f2911, %f2904, %f2909;
	sub.f32 	%f2912, %f2910, %f2911;
	mul.f32 	%f2913, %f2904, %f2907;
	fma.rn.f32 	%f2914, %f2902, %f2909, %f2913;
	mul.f32 	%f2915, %f2907, %f2912;
	mul.f32 	%f2916, %f2909, %f2914;
	sub.f32 	%f2917, %f2915, %f2916;
	mul.f32 	%f2918, %f2909, %f2912;
	fma.rn.f32 	%f2919, %f2907, %f2914, %f2918;
	mul.f32 	%f2920, %f2912, %f2917;
	mul.f32 	%f2921, %f2914, %f2919;
	sub.f32 	%f2922, %f2920, %f2921;
	mul.f32 	%f2923, %f2914, %f2917;
	fma.rn.f32 	%f2924, %f2912, %f2919, %f2923;
	mul.f32 	%f2925, %f2917, %f2922;
	mul.f32 	%f2926, %f2919, %f2924;
	sub.f32 	%f2927, %f2925, %f2926;
	mul.f32 	%f2928, %f2919, %f2922;
	fma.rn.f32 	%f2929, %f2917, %f2924, %f2928;
	mul.f32 	%f2930, %f2922, %f2927;
	mul.f32 	%f2931, %f2924, %f2929;
	sub.f32 	%f2932, %f2930, %f2931;
	mul.f32 	%f2933, %f2924, %f2927;
	fma.rn.f32 	%f2934, %f2922, %f2929, %f2933;
	mul.f32 	%f2935, %f2927, %f2932;
	mul.f32 	%f2936, %f2929, %f2934;
	sub.f32 	%f2937, %f2935, %f2936;
	mul.f32 	%f2938, %f2929, %f2932;
	fma.rn.f32 	%f2939, %f2927, %f2934, %f2938;
	mul.f32 	%f2940, %f2932, %f2937;
	mul.f32 	%f2941, %f2934, %f2939;
	sub.f32 	%f2942, %f2940, %f2941;
	mul.f32 	%f2943, %f2934, %f2937;
	fma.rn.f32 	%f2944, %f2932, %f2939, %f2943;
	mul.f32 	%f2945, %f2937, %f2942;
	mul.f32 	%f2946, %f2939, %f2944;
	sub.f32 	%f2947, %f2945, %f2946;
	mul.f32 	%f2948, %f2939, %f2942;
	fma.rn.f32 	%f2949, %f2937, %f2944, %f2948;
	mul.f32 	%f2950, %f2942, %f2947;
	mul.f32 	%f2951, %f2944, %f2949;
	sub.f32 	%f2952, %f2950, %f2951;
	mul.f32 	%f2953, %f2944, %f2947;
	fma.rn.f32 	%f2954, %f2942, %f2949, %f2953;
	mul.f32 	%f2955, %f2947, %f2952;
	mul.f32 	%f2956, %f2949, %f2954;
	sub.f32 	%f2957, %f2955, %f2956;
	mul.f32 	%f2958, %f2949, %f2952;
	fma.rn.f32 	%f2959, %f2947, %f2954, %f2958;
	mul.f32 	%f2960, %f2952, %f2957;
	mul.f32 	%f2961, %f2954, %f2959;
	sub.f32 	%f2962, %f2960, %f2961;
	mul.f32 	%f2963, %f2954, %f2957;
	fma.rn.f32 	%f2964, %f2952, %f2959, %f2963;
	mul.f32 	%f2965, %f2957, %f2962;
	mul.f32 	%f2966, %f2959, %f2964;
	sub.f32 	%f2967, %f2965, %f2966;
	mul.f32 	%f2968, %f2959, %f2962;
	fma.rn.f32 	%f2969, %f2957, %f2964, %f2968;
	mul.f32 	%f2970, %f2962, %f2967;
	mul.f32 	%f2971, %f2964, %f2969;
	sub.f32 	%f2972, %f2970, %f2971;
	mul.f32 	%f2973, %f2964, %f2967;
	fma.rn.f32 	%f2974, %f2962, %f2969, %f2973;
	mul.f32 	%f2975, %f2967, %f2972;
	mul.f32 	%f2976, %f2969, %f2974;
	sub.f32 	%f2977, %f2975, %f2976;
	mul.f32 	%f2978, %f2969, %f2972;
	fma.rn.f32 	%f2979, %f2967, %f2974, %f2978;
	mul.f32 	%f2980, %f2972, %f2977;
	mul.f32 	%f2981, %f2974, %f2979;
	sub.f32 	%f2982, %f2980, %f2981;
	mul.f32 	%f2983, %f2974, %f2977;
	fma.rn.f32 	%f2984, %f2972, %f2979, %f2983;
	mul.f32 	%f2985, %f2977, %f2982;
	mul.f32 	%f2986, %f2979, %f2984;
	sub.f32 	%f2987, %f2985, %f2986;
	mul.f32 	%f2988, %f2979, %f2982;
	fma.rn.f32 	%f2989, %f2977, %f2984, %f2988;
	mul.f32 	%f2990, %f2982, %f2987;
	mul.f32 	%f2991, %f2984, %f2989;
	sub.f32 	%f2992, %f2990, %f2991;
	mul.f32 	%f2993, %f2984, %f2987;
	fma.rn.f32 	%f2994, %f2982, %f2989, %f2993;
	mul.f32 	%f2995, %f2987, %f2992;
	mul.f32 	%f2996, %f2989, %f2994;
	sub.f32 	%f2997, %f2995, %f2996;
	mul.f32 	%f2998, %f2989, %f2992;
	fma.rn.f32 	%f2999, %f2987, %f2994, %f2998;
	mul.f32 	%f3000, %f2992, %f2997;
	mul.f32 	%f3001, %f2994, %f2999;
	sub.f32 	%f3002, %f3000, %f3001;
	mul.f32 	%f3003, %f2994, %f2997;
	fma.rn.f32 	%f3004, %f2992, %f2999, %f3003;
	mul.f32 	%f3005, %f2997, %f3002;
	mul.f32 	%f3006, %f2999, %f3004;
	sub.f32 	%f3007, %f3005, %f3006;
	mul.f32 	%f3008, %f2999, %f3002;
	fma.rn.f32 	%f3009, %f2997, %f3004, %f3008;
	mul.f32 	%f3010, %f3002, %f3007;
	mul.f32 	%f3011, %f3004, %f3009;
	sub.f32 	%f3012, %f3010, %f3011;
	mul.f32 	%f3013, %f3004, %f3007;
	fma.rn.f32 	%f3014, %f3002, %f3009, %f3013;
	mul.f32 	%f3015, %f3007, %f3012;
	mul.f32 	%f3016, %f3009, %f3014;
	sub.f32 	%f3017, %f3015, %f3016;
	mul.f32 	%f3018, %f3009, %f3012;
	fma.rn.f32 	%f3019, %f3007, %f3014, %f3018;
	mul.f32 	%f3020, %f3012, %f3017;
	mul.f32 	%f3021, %f3014, %f3019;
	sub.f32 	%f3022, %f3020, %f3021;
	mul.f32 	%f3023, %f3014, %f3017;
	fma.rn.f32 	%f3024, %f3012, %f3019, %f3023;
	mul.f32 	%f3025, %f3017, %f3022;
	mul.f32 	%f3026, %f3019, %f3024;
	sub.f32 	%f3027, %f3025, %f3026;
	mul.f32 	%f3028, %f3019, %f3022;
	fma.rn.f32 	%f3029, %f3017, %f3024, %f3028;
	mul.f32 	%f3030, %f3022, %f3027;
	mul.f32 	%f3031, %f3024, %f3029;
	sub.f32 	%f3032, %f3030, %f3031;
	mul.f32 	%f3033, %f3024, %f3027;
	fma.rn.f32 	%f3034, %f3022, %f3029, %f3033;
	mul.f32 	%f3035, %f3027, %f3032;
	mul.f32 	%f3036, %f3029, %f3034;
	sub.f32 	%f3037, %f3035, %f3036;
	mul.f32 	%f3038, %f3029, %f3032;
	fma.rn.f32 	%f3039, %f3027, %f3034, %f3038;
	mul.f32 	%f3040, %f3032, %f3037;
	mul.f32 	%f3041, %f3034, %f3039;
	sub.f32 	%f3042, %f3040, %f3041;
	mul.f32 	%f3043, %f3034, %f3037;
	fma.rn.f32 	%f3044, %f3032, %f3039, %f3043;
	mul.f32 	%f3045, %f3037, %f3042;
	mul.f32 	%f3046, %f3039, %f3044;
	sub.f32 	%f3047, %f3045, %f3046;
	mul.f32 	%f3048, %f3039, %f3042;
	fma.rn.f32 	%f3049, %f3037, %f3044, %f3048;
	mul.f32 	%f3050, %f3042, %f3047;
	mul.f32 	%f3051, %f3044, %f3049;
	sub.f32 	%f3052, %f3050, %f3051;
	mul.f32 	%f3053, %f3044, %f3047;
	fma.rn.f32 	%f3054, %f3042, %f3049, %f3053;
	mul.f32 	%f3055, %f3047, %f3052;
	mul.f32 	%f3056, %f3049, %f3054;
	sub.f32 	%f3057, %f3055, %f3056;
	mul.f32 	%f3058, %f3049, %f3052;
	fma.rn.f32 	%f3059, %f3047, %f3054, %f3058;
	mul.f32 	%f3060, %f3052, %f3057;
	mul.f32 	%f3061, %f3054, %f3059;
	sub.f32 	%f3062, %f3060, %f3061;
	mul.f32 	%f3063, %f3054, %f3057;
	fma.rn.f32 	%f3064, %f3052, %f3059, %f3063;
	mul.f32 	%f3065, %f3057, %f3062;
	mul.f32 	%f3066, %f3059, %f3064;
	sub.f32 	%f3067, %f3065, %f3066;
	mul.f32 	%f3068, %f3059, %f3062;
	fma.rn.f32 	%f3069, %f3057, %f3064, %f3068;
	mul.f32 	%f3070, %f3062, %f3067;
	mul.f32 	%f3071, %f3064, %f3069;
	sub.f32 	%f3072, %f3070, %f3071;
	mul.f32 	%f3073, %f3064, %f3067;
	fma.rn.f32 	%f3074, %f3062, %f3069, %f3073;
	mul.f32 	%f3075, %f3067, %f3072;
	mul.f32 	%f3076, %f3069, %f3074;
	sub.f32 	%f3077, %f3075, %f3076;
	mul.f32 	%f3078, %f3069, %f3072;
	fma.rn.f32 	%f3079, %f3067, %f3074, %f3078;
	mul.f32 	%f3080, %f3072, %f3077;
	mul.f32 	%f3081, %f3074, %f3079;
	sub.f32 	%f3082, %f3080, %f3081;
	mul.f32 	%f3083, %f3074, %f3077;
	fma.rn.f32 	%f3084, %f3072, %f3079, %f3083;
	mul.f32 	%f3085, %f3077, %f3082;
	mul.f32 	%f3086, %f3079, %f3084;
	sub.f32 	%f3087, %f3085, %f3086;
	mul.f32 	%f3088, %f3079, %f3082;
	fma.rn.f32 	%f3089, %f3077, %f3084, %f3088;
	mul.f32 	%f3090, %f3082, %f3087;
	mul.f32 	%f3091, %f3084, %f3089;
	sub.f32 	%f3092, %f3090, %f3091;
	mul.f32 	%f3093, %f3084, %f3087;
	fma.rn.f32 	%f3094, %f3082, %f3089, %f3093;
	mul.f32 	%f3095, %f3087, %f3092;
	mul.f32 	%f3096, %f3089, %f3094;
	sub.f32 	%f3097, %f3095, %f3096;
	mul.f32 	%f3098, %f3089, %f3092;
	fma.rn.f32 	%f3099, %f3087, %f3094, %f3098;
	mul.f32 	%f3100, %f3092, %f3097;
	mul.f32 	%f3101, %f3094, %f3099;
	sub.f32 	%f3102, %f3100, %f3101;
	mul.f32 	%f3103, %f3094, %f3097;
	fma.rn.f32 	%f3104, %f3092, %f3099, %f3103;
	mul.f32 	%f3105, %f3097, %f3102;
	mul.f32 	%f3106, %f3099, %f3104;
	sub.f32 	%f3107, %f3105, %f3106;
	mul.f32 	%f3108, %f3099, %f3102;
	fma.rn.f32 	%f3109, %f3097, %f3104, %f3108;
	mul.f32 	%f3110, %f3102, %f3107;
	mul.f32 	%f3111, %f3104, %f3109;
	sub.f32 	%f3112, %f3110, %f3111;
	mul.f32 	%f3113, %f3104, %f3107;
	fma.rn.f32 	%f3114, %f3102, %f3109, %f3113;
	mul.f32 	%f3115, %f3107, %f3112;
	mul.f32 	%f3116, %f3109, %f3114;
	sub.f32 	%f3117, %f3115, %f3116;
	mul.f32 	%f3118, %f3109, %f3112;
	fma.rn.f32 	%f3119, %f3107, %f3114, %f3118;
	mul.f32 	%f3120, %f3112, %f3117;
	mul.f32 	%f3121, %f3114, %f3119;
	sub.f32 	%f3122, %f3120, %f3121;
	mul.f32 	%f3123, %f3114, %f3117;
	fma.rn.f32 	%f3124, %f3112, %f3119, %f3123;
	mul.f32 	%f3125, %f3117, %f3122;
	mul.f32 	%f3126, %f3119, %f3124;
	sub.f32 	%f3127, %f3125, %f3126;
	mul.f32 	%f3128, %f3119, %f3122;
	fma.rn.f32 	%f3129, %f3117, %f3124, %f3128;
	mul.f32 	%f3130, %f3122, %f3127;
	mul.f32 	%f3131, %f3124, %f3129;
	sub.f32 	%f3132, %f3130, %f3131;
	mul.f32 	%f3133, %f3124, %f3127;
	fma.rn.f32 	%f3134, %f3122, %f3129, %f3133;
	mul.f32 	%f3135, %f3127, %f3132;
	mul.f32 	%f3136, %f3129, %f3134;
	sub.f32 	%f3137, %f3135, %f3136;
	mul.f32 	%f3138, %f3129, %f3132;
	fma.rn.f32 	%f3139, %f3127, %f3134, %f3138;
	mul.f32 	%f3140, %f3132, %f3137;
	mul.f32 	%f3141, %f3134, %f3139;
	sub.f32 	%f3142, %f3140, %f3141;
	mul.f32 	%f3143, %f3134, %f3137;
	fma.rn.f32 	%f3144, %f3132, %f3139, %f3143;
	mul.f32 	%f3145, %f3137, %f3142;
	mul.f32 	%f3146, %f3139, %f3144;
	sub.f32 	%f3147, %f3145, %f3146;
	mul.f32 	%f3148, %f3139, %f3142;
	fma.rn.f32 	%f3149, %f3137, %f3144, %f3148;
	mul.f32 	%f3150, %f3142, %f3147;
	mul.f32 	%f3151, %f3144, %f3149;
	sub.f32 	%f3152, %f3150, %f3151;
	mul.f32 	%f3153, %f3144, %f3147;
	fma.rn.f32 	%f3154, %f3142, %f3149, %f3153;
	mul.f32 	%f3155, %f3147, %f3152;
	mul.f32 	%f3156, %f3149, %f3154;
	sub.f32 	%f3157, %f3155, %f3156;
	mul.f32 	%f3158, %f3149, %f3152;
	fma.rn.f32 	%f3159, %f3147, %f3154, %f3158;
	mul.f32 	%f3160, %f3152, %f3157;
	mul.f32 	%f3161, %f3154, %f3159;
	sub.f32 	%f3162, %f3160, %f3161;
	mul.f32 	%f3163, %f3154, %f3157;
	fma.rn.f32 	%f3164, %f3152, %f3159, %f3163;
	mul.f32 	%f3165, %f3157, %f3162;
	mul.f32 	%f3166, %f3159, %f3164;
	sub.f32 	%f3167, %f3165, %f3166;
	mul.f32 	%f3168, %f3159, %f3162;
	fma.rn.f32 	%f3169, %f3157, %f3164, %f3168;
	mul.f32 	%f3170, %f3162, %f3167;
	mul.f32 	%f3171, %f3164, %f3169;
	sub.f32 	%f3172, %f3170, %f3171;
	mul.f32 	%f3173, %f3164, %f3167;
	fma.rn.f32 	%f3174, %f3162, %f3169, %f3173;
	mul.f32 	%f3175, %f3167, %f3172;
	mul.f32 	%f3176, %f3169, %f3174;
	sub.f32 	%f3177, %f3175, %f3176;
	mul.f32 	%f3178, %f3169, %f3172;
	fma.rn.f32 	%f3179, %f3167, %f3174, %f3178;
	mul.f32 	%f3180, %f3172, %f3177;
	mul.f32 	%f3181, %f3174, %f3179;
	sub.f32 	%f3182, %f3180, %f3181;
	mul.f32 	%f3183, %f3174, %f3177;
	fma.rn.f32 	%f3184, %f3172, %f3179, %f3183;
	mul.f32 	%f3185, %f3177, %f3182;
	mul.f32 	%f3186, %f3179, %f3184;
	sub.f32 	%f3187, %f3185, %f3186;
	mul.f32 	%f3188, %f3179, %f3182;
	fma.rn.f32 	%f3189, %f3177, %f3184, %f3188;
	mul.f32 	%f3190, %f3182, %f3187;
	mul.f32 	%f3191, %f3184, %f3189;
	sub.f32 	%f3192, %f3190, %f3191;
	mul.f32 	%f3193, %f3184, %f3187;
	fma.rn.f32 	%f3194, %f3182, %f3189, %f3193;
	mul.f32 	%f3195, %f3187, %f3192;
	mul.f32 	%f3196, %f3189, %f3194;
	sub.f32 	%f3197, %f3195, %f3196;
	mul.f32 	%f3198, %f3189, %f3192;
	fma.rn.f32 	%f3199, %f3187, %f3194, %f3198;
	mul.f32 	%f3200, %f3192, %f3197;
	mul.f32 	%f3201, %f3194, %f3199;
	sub.f32 	%f3202, %f3200, %f3201;
	mul.f32 	%f3203, %f3194, %f3197;
	fma.rn.f32 	%f3204, %f3192, %f3199, %f3203;
	mul.f32 	%f3205, %f3197, %f3202;
	mul.f32 	%f3206, %f3199, %f3204;
	sub.f32 	%f3207, %f3205, %f3206;
	mul.f32 	%f3208, %f3199, %f3202;
	fma.rn.f32 	%f3209, %f3197, %f3204, %f3208;
	mul.f32 	%f3210, %f3202, %f3207;
	mul.f32 	%f3211, %f3204, %f3209;
	sub.f32 	%f3212, %f3210, %f3211;
	mul.f32 	%f3213, %f3204, %f3207;
	fma.rn.f32 	%f3214, %f3202, %f3209, %f3213;
	mul.f32 	%f3215, %f3207, %f3212;
	mul.f32 	%f3216, %f3209, %f3214;
	sub.f32 	%f3217, %f3215, %f3216;
	mul.f32 	%f3218, %f3209, %f3212;
	fma.rn.f32 	%f3219, %f3207, %f3214, %f3218;
	mul.f32 	%f3220, %f3212, %f3217;
	mul.f32 	%f3221, %f3214, %f3219;
	sub.f32 	%f3222, %f3220, %f3221;
	mul.f32 	%f3223, %f3214, %f3217;
	fma.rn.f32 	%f3224, %f3212, %f3219, %f3223;
	mul.f32 	%f3225, %f3217, %f3222;
	mul.f32 	%f3226, %f3219, %f3224;
	sub.f32 	%f3227, %f3225, %f3226;
	mul.f32 	%f3228, %f3219, %f3222;
	fma.rn.f32 	%f3229, %f3217, %f3224, %f3228;
	mul.f32 	%f3230, %f3222, %f3227;
	mul.f32 	%f3231, %f3224, %f3229;
	sub.f32 	%f3232, %f3230, %f3231;
	mul.f32 	%f3233, %f3224, %f3227;
	fma.rn.f32 	%f3234, %f3222, %f3229, %f3233;
	mul.f32 	%f3235, %f3227, %f3232;
	mul.f32 	%f3236, %f3229, %f3234;
	sub.f32 	%f3237, %f3235, %f3236;
	mul.f32 	%f3238, %f3229, %f3232;
	fma.rn.f32 	%f3239, %f3227, %f3234, %f3238;
	mul.f32 	%f3240, %f3232, %f3237;
	mul.f32 	%f3241, %f3234, %f3239;
	sub.f32 	%f3242, %f3240, %f3241;
	mul.f32 	%f3243, %f3234, %f3237;
	fma.rn.f32 	%f3244, %f3232, %f3239, %f3243;
	mul.f32 	%f3245, %f3237, %f3242;
	mul.f32 	%f3246, %f3239, %f3244;
	sub.f32 	%f3247, %f3245, %f3246;
	mul.f32 	%f3248, %f3239, %f3242;
	fma.rn.f32 	%f3249, %f3237, %f3244, %f3248;
	mul.f32 	%f3250, %f3242, %f3247;
	mul.f32 	%f3251, %f3244, %f3249;
	sub.f32 	%f3252, %f3250, %f3251;
	mul.f32 	%f3253, %f3244, %f3247;
	fma.rn.f32 	%f3254, %f3242, %f3249, %f3253;
	mul.f32 	%f3255, %f3247, %f3252;
	mul.f32 	%f3256, %f3249, %f3254;
	sub.f32 	%f3257, %f3255, %f3256;
	mul.f32 	%f3258, %f3249, %f3252;
	fma.rn.f32 	%f3259, %f3247, %f3254, %f3258;
	mul.f32 	%f3260, %f3252, %f3257;
	mul.f32 	%f3261, %f3254, %f3259;
	sub.f32 	%f3262, %f3260, %f3261;
	mul.f32 	%f3263, %f3254, %f3257;
	fma.rn.f32 	%f3264, %f3252, %f3259, %f3263;
	mul.f32 	%f3265, %f3257, %f3262;
	mul.f32 	%f3266, %f3259, %f3264;
	sub.f32 	%f3267, %f3265, %f3266;
	mul.f32 	%f3268, %f3259, %f3262;
	fma.rn.f32 	%f3269, %f3257, %f3264, %f3268;
	mul.f32 	%f3270, %f3262, %f3267;
	mul.f32 	%f3271, %f3264, %f3269;
	sub.f32 	%f3272, %f3270, %f3271;
	mul.f32 	%f3273, %f3264, %f3267;
	fma.rn.f32 	%f3274, %f3262, %f3269, %f3273;
	mul.f32 	%f3275, %f3267, %f3272;
	mul.f32 	%f3276, %f3269, %f3274;
	sub.f32 	%f3277, %f3275, %f3276;
	mul.f32 	%f3278, %f3269, %f3272;
	fma.rn.f32 	%f3279, %f3267, %f3274, %f3278;
	mul.f32 	%f3280, %f3272, %f3277;
	mul.f32 	%f3281, %f3274, %f3279;
	sub.f32 	%f3282, %f3280, %f3281;
	mul.f32 	%f3283, %f3274, %f3277;
	fma.rn.f32 	%f3284, %f3272, %f3279, %f3283;
	mul.f32 	%f3285, %f3277, %f3282;
	mul.f32 	%f3286, %f3279, %f3284;
	sub.f32 	%f3287, %f3285, %f3286;
	mul.f32 	%f3288, %f3279, %f3282;
	fma.rn.f32 	%f3289, %f3277, %f3284, %f3288;
	mul.f32 	%f3290, %f3282, %f3287;
	mul.f32 	%f3291, %f3284, %f3289;
	sub.f32 	%f3292, %f3290, %f3291;
	mul.f32 	%f3293, %f3284, %f3287;
	fma.rn.f32 	%f3294, %f3282, %f3289, %f3293;
	mul.f32 	%f3295, %f3287, %f3292;
	mul.f32 	%f3296, %f3289, %f3294;
	sub.f32 	%f3297, %f3295, %f3296;
	mul.f32 	%f3298, %f3289, %f3292;
	fma.rn.f32 	%f3299, %f3287, %f3294, %f3298;
	mul.f32 	%f3300, %f3292, %f3297;
	mul.f32 	%f3301, %f3294, %f3299;
	sub.f32 	%f3302, %f3300, %f3301;
	mul.f32 	%f3303, %f3294, %f3297;
	fma.rn.f32 	%f3304, %f3292, %f3299, %f3303;
	mul.f32 	%f3305, %f3297, %f3302;
	mul.f32 	%f3306, %f3299, %f3304;
	sub.f32 	%f3307, %f3305, %f3306;
	mul.f32 	%f3308, %f3299, %f3302;
	fma.rn.f32 	%f3309, %f3297, %f3304, %f3308;
	mul.f32 	%f3310, %f3302, %f3307;
	mul.f32 	%f3311, %f3304, %f3309;
	sub.f32 	%f3312, %f3310, %f3311;
	mul.f32 	%f3313, %f3304, %f3307;
	fma.rn.f32 	%f3314, %f3302, %f3309, %f3313;
	mul.f32 	%f3315, %f3307, %f3312;
	mul.f32 	%f3316, %f3309, %f3314;
	sub.f32 	%f3317, %f3315, %f3316;
	mul.f32 	%f3318, %f3309, %f3312;
	fma.rn.f32 	%f3319, %f3307, %f3314, %f3318;
	mul.f32 	%f3320, %f3312, %f3317;
	mul.f32 	%f3321, %f3314, %f3319;
	sub.f32 	%f3322, %f3320, %f3321;
	mul.f32 	%f3323, %f3314, %f3317;
	fma.rn.f32 	%f3324, %f3312, %f3319, %f3323;
	mul.f32 	%f3325, %f3317, %f3322;
	mul.f32 	%f3326, %f3319, %f3324;
	sub.f32 	%f3327, %f3325, %f3326;
	mul.f32 	%f3328, %f3319, %f3322;
	fma.rn.f32 	%f3329, %f3317, %f3324, %f3328;
	mul.f32 	%f3330, %f3322, %f3327;
	mul.f32 	%f3331, %f3324, %f3329;
	sub.f32 	%f3332, %f3330, %f3331;
	mul.f32 	%f3333, %f3324, %f3327;
	fma.rn.f32 	%f3334, %f3322, %f3329, %f3333;
	mul.f32 	%f3335, %f3327, %f3332;
	mul.f32 	%f3336, %f3329, %f3334;
	sub.f32 	%f3337, %f3335, %f3336;
	mul.f32 	%f3338, %f3329, %f3332;
	fma.rn.f32 	%f3339, %f3327, %f3334, %f3338;
	mul.f32 	%f3340, %f3332, %f3337;
	mul.f32 	%f3341, %f3334, %f3339;
	sub.f32 	%f3342, %f3340, %f3341;
	mul.f32 	%f3343, %f3334, %f3337;
	fma.rn.f32 	%f3344, %f3332, %f3339, %f3343;
	mul.f32 	%f3345, %f3337, %f3342;
	mul.f32 	%f3346, %f3339, %f3344;
	sub.f32 	%f3347, %f3345, %f3346;
	mul.f32 	%f3348, %f3339, %f3342;
	fma.rn.f32 	%f3349, %f3337, %f3344, %f3348;
	mul.f32 	%f3350, %f3342, %f3347;
	mul.f32 	%f3351, %f3344, %f3349;
	sub.f32 	%f3352, %f3350, %f3351;
	mul.f32 	%f3353, %f3344, %f3347;
	fma.rn.f32 	%f3354, %f3342, %f3349, %f3353;
	mul.f32 	%f3355, %f3347, %f3352;
	mul.f32 	%f3356, %f3349, %f3354;
	sub.f32 	%f3357, %f3355, %f3356;
	mul.f32 	%f3358, %f3349, %f3352;
	fma.rn.f32 	%f3359, %f3347, %f3354, %f3358;
	mul.f32 	%f3360, %f3352, %f3357;
	mul.f32 	%f3361, %f3354, %f3359;
	sub.f32 	%f3362, %f3360, %f3361;
	mul.f32 	%f3363, %f3354, %f3357;
	fma.rn.f32 	%f3364, %f3352, %f3359, %f3363;
	mul.f32 	%f3365, %f3357, %f3362;
	mul.f32 	%f3366, %f3359, %f3364;
	sub.f32 	%f3367, %f3365, %f3366;
	mul.f32 	%f3368, %f3359, %f3362;
	fma.rn.f32 	%f3369, %f3357, %f3364, %f3368;
	mul.f32 	%f3370, %f3362, %f3367;
	mul.f32 	%f3371, %f3364, %f3369;
	sub.f32 	%f3372, %f3370, %f3371;
	mul.f32 	%f3373, %f3364, %f3367;
	fma.rn.f32 	%f3374, %f3362, %f3369, %f3373;
	mul.f32 	%f3375, %f3367, %f3372;
	mul.f32 	%f3376, %f3369, %f3374;
	sub.f32 	%f3377, %f3375, %f3376;
	mul.f32 	%f3378, %f3369, %f3372;
	fma.rn.f32 	%f3379, %f3367, %f3374, %f3378;
	mul.f32 	%f3380, %f3372, %f3377;
	mul.f32 	%f3381, %f3374, %f3379;
	sub.f32 	%f3382, %f3380, %f3381;
	mul.f32 	%f3383, %f3374, %f3377;
	fma.rn.f32 	%f3384, %f3372, %f3379, %f3383;
	mul.f32 	%f3385, %f3377, %f3382;
	mul.f32 	%f3386, %f3379, %f3384;
	sub.f32 	%f3387, %f3385, %f3386;
	mul.f32 	%f3388, %f3379, %f3382;
	fma.rn.f32 	%f3389, %f3377, %f3384, %f3388;
	mul.f32 	%f3390, %f3382, %f3387;
	mul.f32 	%f3391, %f3384, %f3389;
	sub.f32 	%f3392, %f3390, %f3391;
	mul.f32 	%f3393, %f3384, %f3387;
	fma.rn.f32 	%f3394, %f3382, %f3389, %f3393;
	mul.f32 	%f3395, %f3387, %f3392;
	mul.f32 	%f3396, %f3389, %f3394;
	sub.f32 	%f3397, %f3395, %f3396;
	mul.f32 	%f3398, %f3389, %f3392;
	fma.rn.f32 	%f3399, %f3387, %f3394, %f3398;
	mul.f32 	%f3400, %f3392, %f3397;
	mul.f32 	%f3401, %f3394, %f3399;
	sub.f32 	%f3402, %f3400, %f3401;
	mul.f32 	%f3403, %f3394, %f3397;
	fma.rn.f32 	%f3404, %f3392, %f3399, %f3403;
	mul.f32 	%f3405, %f3397, %f3402;
	mul.f32 	%f3406, %f3399, %f3404;
	sub.f32 	%f3407, %f3405, %f3406;
	mul.f32 	%f3408, %f3399, %f3402;
	fma.rn.f32 	%f3409, %f3397, %f3404, %f3408;
	mul.f32 	%f3410, %f3402, %f3407;
	mul.f32 	%f3411, %f3404, %f3409;
	sub.f32 	%f3412, %f3410, %f3411;
	mul.f32 	%f3413, %f3404, %f3407;
	fma.rn.f32 	%f3414, %f3402, %f3409, %f3413;
	mul.f32 	%f3415, %f3407, %f3412;
	mul.f32 	%f3416, %f3409, %f3414;
	sub.f32 	%f3417, %f3415, %f3416;
	mul.f32 	%f3418, %f3409, %f3412;
	fma.rn.f32 	%f3419, %f3407, %f3414, %f3418;
	mul.f32 	%f3420, %f3412, %f3417;
	mul.f32 	%f3421, %f3414, %f3419;
	sub.f32 	%f3422, %f3420, %f3421;
	mul.f32 	%f3423, %f3414, %f3417;
	fma.rn.f32 	%f3424, %f3412, %f3419, %f3423;
	mul.f32 	%f3425, %f3417, %f3422;
	mul.f32 	%f3426, %f3419, %f3424;
	sub.f32 	%f3427, %f3425, %f3426;
	mul.f32 	%f3428, %f3419, %f3422;
	fma.rn.f32 	%f3429, %f3417, %f3424, %f3428;
	mul.f32 	%f3430, %f3422, %f3427;
	mul.f32 	%f3431, %f3424, %f3429;
	sub.f32 	%f3432, %f3430, %f3431;
	mul.f32 	%f3433, %f3424, %f3427;
	fma.rn.f32 	%f3434, %f3422, %f3429, %f3433;
	mul.f32 	%f3435, %f3427, %f3432;
	mul.f32 	%f3436, %f3429, %f3434;
	sub.f32 	%f3437, %f3435, %f3436;
	mul.f32 	%f3438, %f3429, %f3432;
	fma.rn.f32 	%f3439, %f3427, %f3434, %f3438;
	mul.f32 	%f3440, %f3432, %f3437;
	mul.f32 	%f3441, %f3434, %f3439;
	sub.f32 	%f3442, %f3440, %f3441;
	mul.f32 	%f3443, %f3434, %f3437;
	fma.rn.f32 	%f3444, %f3432, %f3439, %f3443;
	mul.f32 	%f3445, %f3437, %f3442;
	mul.f32 	%f3446, %f3439, %f3444;
	sub.f32 	%f3447, %f3445, %f3446;
	mul.f32 	%f3448, %f3439, %f3442;
	fma.rn.f32 	%f3449, %f3437, %f3444, %f3448;
	mul.f32 	%f3450, %f3442, %f3447;
	mul.f32 	%f3451, %f3444, %f3449;
	sub.f32 	%f3452, %f3450, %f3451;
	mul.f32 	%f3453, %f3444, %f3447;
	fma.rn.f32 	%f3454, %f3442, %f3449, %f3453;
	mul.f32 	%f3455, %f3447, %f3452;
	mul.f32 	%f3456, %f3449, %f3454;
	sub.f32 	%f3457, %f3455, %f3456;
	mul.f32 	%f3458, %f3449, %f3452;
	fma.rn.f32 	%f3459, %f3447, %f3454, %f3458;
	mul.f32 	%f3460, %f3452, %f3457;
	mul.f32 	%f3461, %f3454, %f3459;
	sub.f32 	%f3462, %f3460, %f3461;
	mul.f32 	%f3463, %f3454, %f3457;
	fma.rn.f32 	%f3464, %f3452, %f3459, %f3463;
	mul.f32 	%f3465, %f3457, %f3462;
	mul.f32 	%f3466, %f3459, %f3464;
	sub.f32 	%f3467, %f3465, %f3466;
	mul.f32 	%f3468, %f3459, %f3462;
	fma.rn.f32 	%f3469, %f3457, %f3464, %f3468;
	mul.f32 	%f3470, %f3462, %f3467;
	mul.f32 	%f3471, %f3464, %f3469;
	sub.f32 	%f3472, %f3470, %f3471;
	mul.f32 	%f3473, %f3464, %f3467;
	fma.rn.f32 	%f3474, %f3462, %f3469, %f3473;
	mul.f32 	%f3475, %f3467, %f3472;
	mul.f32 	%f3476, %f3469, %f3474;
	sub.f32 	%f3477, %f3475, %f3476;
	mul.f32 	%f3478, %f3469, %f3472;
	fma.rn.f32 	%f3479, %f3467, %f3474, %f3478;
	mul.f32 	%f3480, %f3472, %f3477;
	mul.f32 	%f3481, %f3474, %f3479;
	sub.f32 	%f3482, %f3480, %f3481;
	mul.f32 	%f3483, %f3474, %f3477;
	fma.rn.f32 	%f3484, %f3472, %f3479, %f3483;
	mul.f32 	%f3485, %f3477, %f3482;
	mul.f32 	%f3486, %f3479, %f3484;
	sub.f32 	%f3487, %f3485, %f3486;
	mul.f32 	%f3488, %f3479, %f3482;
	fma.rn.f32 	%f3489, %f3477, %f3484, %f3488;
	mul.f32 	%f3490, %f3482, %f3487;
	mul.f32 	%f3491, %f3484, %f3489;
	sub.f32 	%f3492, %f3490, %f3491;
	mul.f32 	%f3493, %f3484, %f3487;
	fma.rn.f32 	%f3494, %f3482, %f3489, %f3493;
	mul.f32 	%f3495, %f3487, %f3492;
	mul.f32 	%f3496, %f3489, %f3494;
	sub.f32 	%f3497, %f3495, %f3496;
	mul.f32 	%f3498, %f3489, %f3492;
	fma.rn.f32 	%f3499, %f3487, %f3494, %f3498;
	mul.f32 	%f3500, %f3492, %f3497;
	mul.f32 	%f3501, %f3494, %f3499;
	sub.f32 	%f3502, %f3500, %f3501;
	mul.f32 	%f3503, %f3494, %f3497;
	fma.rn.f32 	%f3504, %f3492, %f3499, %f3503;
	mul.f32 	%f3505, %f3497, %f3502;
	mul.f32 	%f3506, %f3499, %f3504;
	sub.f32 	%f3507, %f3505, %f3506;
	mul.f32 	%f3508, %f3499, %f3502;
	fma.rn.f32 	%f3509, %f3497, %f3504, %f3508;
	mul.f32 	%f3510, %f3502, %f3507;
	mul.f32 	%f3511, %f3504, %f3509;
	sub.f32 	%f3512, %f3510, %f3511;
	mul.f32 	%f3513, %f3504, %f3507;
	fma.rn.f32 	%f3514, %f3502, %f3509, %f3513;
	mul.f32 	%f3515, %f3507, %f3512;
	mul.f32 	%f3516, %f3509, %f3514;
	sub.f32 	%f3517, %f3515, %f3516;
	mul.f32 	%f3518, %f3509, %f3512;
	fma.rn.f32 	%f3519, %f3507, %f3514, %f3518;
	mul.f32 	%f3520, %f3512, %f3517;
	mul.f32 	%f3521, %f3514, %f3519;
	sub.f32 	%f3522, %f3520, %f3521;
	mul.f32 	%f3523, %f3514, %f3517;
	fma.rn.f32 	%f3524, %f3512, %f3519, %f3523;
	mul.f32 	%f3525, %f3517, %f3522;
	mul.f32 	%f3526, %f3519, %f3524;
	sub.f32 	%f3527, %f3525, %f3526;
	mul.f32 	%f3528, %f3519, %f3522;
	fma.rn.f32 	%f3529, %f3517, %f3524, %f3528;
	mul.f32 	%f3530, %f3522, %f3527;
	mul.f32 	%f3531, %f3524, %f3529;
	sub.f32 	%f3532, %f3530, %f3531;
	mul.f32 	%f3533, %f3524, %f3527;
	fma.rn.f32 	%f3534, %f3522, %f3529, %f3533;
	mul.f32 	%f3535, %f3527, %f3532;
	mul.f32 	%f3536, %f3529, %f3534;
	sub.f32 	%f3537, %f3535, %f3536;
	mul.f32 	%f3538, %f3529, %f3532;
	fma.rn.f32 	%f3539, %f3527, %f3534, %f3538;
	mul.f32 	%f3540, %f3532, %f3537;
	mul.f32 	%f3541, %f3534, %f3539;
	sub.f32 	%f3542, %f3540, %f3541;
	mul.f32 	%f3543, %f3534, %f3537;
	fma.rn.f32 	%f3544, %f3532, %f3539, %f3543;
	mul.f32 	%f3545, %f3537, %f3542;
	mul.f32 	%f3546, %f3539, %f3544;
	sub.f32 	%f3547, %f3545, %f3546;
	mul.f32 	%f3548, %f3539, %f3542;
	fma.rn.f32 	%f3549, %f3537, %f3544, %f3548;
	mul.f32 	%f3550, %f3542, %f3547;
	mul.f32 	%f3551, %f3544, %f3549;
	sub.f32 	%f3552, %f3550, %f3551;
	mul.f32 	%f3553, %f3544, %f3547;
	fma.rn.f32 	%f3554, %f3542, %f3549, %f3553;
	mul.f32 	%f3555, %f3547, %f3552;
	mul.f32 	%f3556, %f3549, %f3554;
	sub.f32 	%f3557, %f3555, %f3556;
	mul.f32 	%f3558, %f3549, %f3552;
	fma.rn.f32 	%f3559, %f3547, %f3554, %f3558;
	mul.f32 	%f3560, %f3552, %f3557;
	mul.f32 	%f3561, %f3554, %f3559;
	sub.f32 	%f3562, %f3560, %f3561;
	mul.f32 	%f3563, %f3554, %f3557;
	fma.rn.f32 	%f3564, %f3552, %f3559, %f3563;
	mul.f32 	%f3565, %f3557, %f3562;
	mul.f32 	%f3566, %f3559, %f3564;
	sub.f32 	%f3567, %f3565, %f3566;
	mul.f32 	%f3568, %f3559, %f3562;
	fma.rn.f32 	%f3569, %f3557, %f3564, %f3568;
	mul.f32 	%f3570, %f3562, %f3567;
	mul.f32 	%f3571, %f3564, %f3569;
	sub.f32 	%f3572, %f3570, %f3571;
	mul.f32 	%f3573, %f3564, %f3567;
	fma.rn.f32 	%f3574, %f3562, %f3569, %f3573;
	mul.f32 	%f3575, %f3567, %f3572;
	mul.f32 	%f3576, %f3569, %f3574;
	sub.f32 	%f3577, %f3575, %f3576;
	mul.f32 	%f3578, %f3569, %f3572;
	fma.rn.f32 	%f3579, %f3567, %f3574, %f3578;
	mul.f32 	%f3580, %f3572, %f3577;
	mul.f32 	%f3581, %f3574, %f3579;
	sub.f32 	%f3582, %f3580, %f3581;
	mul.f32 	%f3583, %f3574, %f3577;
	fma.rn.f32 	%f3584, %f3572, %f3579, %f3583;
	mul.f32 	%f3585, %f3577, %f3582;
	mul.f32 	%f3586, %f3579, %f3584;
	sub.f32 	%f3587, %f3585, %f3586;
	mul.f32 	%f3588, %f3579, %f3582;
	fma.rn.f32 	%f3589, %f3577, %f3584, %f3588;
	mul.f32 	%f3590, %f3582, %f3587;
	mul.f32 	%f3591, %f3584, %f3589;
	sub.f32 	%f3592, %f3590, %f3591;
	mul.f32 	%f3593, %f3584, %f3587;
	fma.rn.f32 	%f3594, %f3582, %f3589, %f3593;
	mul.f32 	%f3595, %f3587, %f3592;
	mul.f32 	%f3596, %f3589, %f3594;
	sub.f32 	%f3597, %f3595, %f3596;
	mul.f32 	%f3598, %f3589, %f3592;
	fma.rn.f32 	%f3599, %f3587, %f3594, %f3598;
	mul.f32 	%f3600, %f3592, %f3597;
	mul.f32 	%f3601, %f3594, %f3599;
	sub.f32 	%f3602, %f3600, %f3601;
	mul.f32 	%f3603, %f3594, %f3597;
	fma.rn.f32 	%f3604, %f3592, %f3599, %f3603;
	mul.f32 	%f3605, %f3597, %f3602;
	mul.f32 	%f3606, %f3599, %f3604;
	sub.f32 	%f3607, %f3605, %f3606;
	mul.f32 	%f3608, %f3599, %f3602;
	fma.rn.f32 	%f3609, %f3597, %f3604, %f3608;
	mul.f32 	%f3610, %f3602, %f3607;
	mul.f32 	%f3611, %f3604, %f3609;
	sub.f32 	%f3612, %f3610, %f3611;
	mul.f32 	%f3613, %f3604, %f3607;
	fma.rn.f32 	%f3614, %f3602, %f3609, %f3613;
	mul.f32 	%f3615, %f3607, %f3612;
	mul.f32 	%f3616, %f3609, %f3614;
	sub.f32 	%f3617, %f3615, %f3616;
	mul.f32 	%f3618, %f3609, %f3612;
	fma.rn.f32 	%f3619, %f3607, %f3614, %f3618;
	mul.f32 	%f3620, %f3612, %f3617;
	mul.f32 	%f3621, %f3614, %f3619;
	sub.f32 	%f3622, %f3620, %f3621;
	mul.f32 	%f3623, %f3614, %f3617;
	fma.rn.f32 	%f3624, %f3612, %f3619, %f3623;
	mul.f32 	%f3625, %f3617, %f3622;
	mul.f32 	%f3626, %f3619, %f3624;
	sub.f32 	%f3627, %f3625, %f3626;
	mul.f32 	%f3628, %f3619, %f3622;
	fma.rn.f32 	%f3629, %f3617, %f3624, %f3628;
	mul.f32 	%f3630, %f3622, %f3627;
	mul.f32 	%f3631, %f3624, %f3629;
	sub.f32 	%f3632, %f3630, %f3631;
	mul.f32 	%f3633, %f3624, %f3627;
	fma.rn.f32 	%f3634, %f3622, %f3629, %f3633;
	mul.f32 	%f3635, %f3627, %f3632;
	mul.f32 	%f3636, %f3629, %f3634;
	sub.f32 	%f3637, %f3635, %f3636;
	mul.f32 	%f3638, %f3629, %f3632;
	fma.rn.f32 	%f3639, %f3627, %f3634, %f3638;
	mul.f32 	%f3640, %f3632, %f3637;
	mul.f32 	%f3641, %f3634, %f3639;
	sub.f32 	%f3642, %f3640, %f3641;
	mul.f32 	%f3643, %f3634, %f3637;
	fma.rn.f32 	%f3644, %f3632, %f3639, %f3643;
	mul.f32 	%f3645, %f3637, %f3642;
	mul.f32 	%f3646, %f3639, %f3644;
	sub.f32 	%f3647, %f3645, %f3646;
	mul.f32 	%f3648, %f3639, %f3642;
	fma.rn.f32 	%f3649, %f3637, %f3644, %f3648;
	mul.f32 	%f3650, %f3642, %f3647;
	mul.f32 	%f3651, %f3644, %f3649;
	sub.f32 	%f3652, %f3650, %f3651;
	mul.f32 	%f3653, %f3644, %f3647;
	fma.rn.f32 	%f3654, %f3642, %f3649, %f3653;
	mul.f32 	%f3655, %f3647, %f3652;
	mul.f32 	%f3656, %f3649, %f3654;
	sub.f32 	%f3657, %f3655, %f3656;
	mul.f32 	%f3658, %f3649, %f3652;
	fma.rn.f32 	%f3659, %f3647, %f3654, %f3658;
	mul.f32 	%f3660, %f3652, %f3657;
	mul.f32 	%f3661, %f3654, %f3659;
	sub.f32 	%f3662, %f3660, %f3661;
	mul.f32 	%f3663, %f3654, %f3657;
	fma.rn.f32 	%f3664, %f3652, %f3659, %f3663;
	mul.f32 	%f3665, %f3657, %f3662;
	mul.f32 	%f3666, %f3659, %f3664;
	sub.f32 	%f3667, %f3665, %f3666;
	mul.f32 	%f3668, %f3659, %f3662;
	fma.rn.f32 	%f3669, %f3657, %f3664, %f3668;
	mul.f32 	%f3670, %f3662, %f3667;
	mul.f32 	%f3671, %f3664, %f3669;
	sub.f32 	%f3672, %f3670, %f3671;
	mul.f32 	%f3673, %f3664, %f3667;
	fma.rn.f32 	%f3674, %f3662, %f3669, %f3673;
	mul.f32 	%f3675, %f3667, %f3672;
	mul.f32 	%f3676, %f3669, %f3674;
	sub.f32 	%f3677, %f3675, %f3676;
	mul.f32 	%f3678, %f3669, %f3672;
	fma.rn.f32 	%f3679, %f3667, %f3674, %f3678;
	mul.f32 	%f3680, %f3672, %f3677;
	mul.f32 	%f3681, %f3674, %f3679;
	sub.f32 	%f3682, %f3680, %f3681;
	mul.f32 	%f3683, %f3674, %f3677;
	fma.rn.f32 	%f3684, %f3672, %f3679, %f3683;
	mul.f32 	%f3685, %f3677, %f3682;
	mul.f32 	%f3686, %f3679, %f3684;
	sub.f32 	%f3687, %f3685, %f3686;
	mul.f32 	%f3688, %f3679, %f3682;
	fma.rn.f32 	%f3689, %f3677, %f3684, %f3688;
	mul.f32 	%f3690, %f3682, %f3687;
	mul.f32 	%f3691, %f3684, %f3689;
	sub.f32 	%f3692, %f3690, %f3691;
	mul.f32 	%f3693, %f3684, %f3687;
	fma.rn.f32 	%f3694, %f3682, %f3689, %f3693;
	mul.f32 	%f3695, %f3687, %f3692;
	mul.f32 	%f3696, %f3689, %f3694;
	sub.f32 	%f3697, %f3695, %f3696;
	mul.f32 	%f3698, %f3689, %f3692;
	fma.rn.f32 	%f3699, %f3687, %f3694, %f3698;
	mul.f32 	%f3700, %f3692, %f3697;
	mul.f32 	%f3701, %f3694, %f3699;
	sub.f32 	%f3702, %f3700, %f3701;
	mul.f32 	%f3703, %f3694, %f3697;
	fma.rn.f32 	%f3704, %f3692, %f3699, %f3703;
	mul.f32 	%f3705, %f3697, %f3702;
	mul.f32 	%f3706, %f3699, %f3704;
	sub.f32 	%f3707, %f3705, %f3706;
	mul.f32 	%f3708, %f3699, %f3702;
	fma.rn.f32 	%f3709, %f3697, %f3704, %f3708;
	mul.f32 	%f3710, %f3702, %f3707;
	mul.f32 	%f3711, %f3704, %f3709;
	sub.f32 	%f3712, %f3710, %f3711;
	mul.f32 	%f3713, %f3704, %f3707;
	fma.rn.f32 	%f3714, %f3702, %f3709, %f3713;
	mul.f32 	%f3715, %f3707, %f3712;
	mul.f32 	%f3716, %f3709, %f3714;
	sub.f32 	%f3717, %f3715, %f3716;
	mul.f32 	%f3718, %f3709, %f3712;
	fma.rn.f32 	%f3719, %f3707, %f3714, %f3718;
	mul.f32 	%f3720, %f3712, %f3717;
	mul.f32 	%f3721, %f3714, %f3719;
	sub.f32 	%f3722, %f3720, %f3721;
	mul.f32 	%f3723, %f3714, %f3717;
	fma.rn.f32 	%f3724, %f3712, %f3719, %f3723;
	mul.f32 	%f3725, %f3717, %f3722;
	mul.f32 	%f3726, %f3719, %f3724;
	sub.f32 	%f3727, %f3725, %f3726;
	mul.f32 	%f3728, %f3719, %f3722;
	fma.rn.f32 	%f3729, %f3717, %f3724, %f3728;
	mul.f32 	%f3730, %f3722, %f3727;
	mul.f32 	%f3731, %f3724, %f3729;
	sub.f32 	%f3732, %f3730, %f3731;
	mul.f32 	%f3733, %f3724, %f3727;
	fma.rn.f32 	%f3734, %f3722, %f3729, %f3733;
	mul.f32 	%f3735, %f3727, %f3732;
	mul.f32 	%f3736, %f3729, %f3734;
	sub.f32 	%f3737, %f3735, %f3736;
	mul.f32 	%f3738, %f3729, %f3732;
	fma.rn.f32 	%f3739, %f3727, %f3734, %f3738;
	mul.f32 	%f3740, %f3732, %f3737;
	mul.f32 	%f3741, %f3734, %f3739;
	sub.f32 	%f3742, %f3740, %f3741;
	mul.f32 	%f3743, %f3734, %f3737;
	fma.rn.f32 	%f3744, %f3732, %f3739, %f3743;
	mul.f32 	%f3745, %f3737, %f3742;
	mul.f32 	%f3746, %f3739, %f3744;
	sub.f32 	%f3747, %f3745, %f3746;
	mul.f32 	%f3748, %f3739, %f3742;
	fma.rn.f32 	%f3749, %f3737, %f3744, %f3748;
	mul.f32 	%f3750, %f3742, %f3747;
	mul.f32 	%f3751, %f3744, %f3749;
	sub.f32 	%f3752, %f3750, %f3751;
	mul.f32 	%f3753, %f3744, %f3747;
	fma.rn.f32 	%f3754, %f3742, %f3749, %f3753;
	mul.f32 	%f3755, %f3747, %f3752;
	mul.f32 	%f3756, %f3749, %f3754;
	sub.f32 	%f3757, %f3755, %f3756;
	mul.f32 	%f3758, %f3749, %f3752;
	fma.rn.f32 	%f3759, %f3747, %f3754, %f3758;
	mul.f32 	%f3760, %f3752, %f3757;
	mul.f32 	%f3761, %f3754, %f3759;
	sub.f32 	%f3762, %f3760, %f3761;
	mul.f32 	%f3763, %f3754, %f3757;
	fma.rn.f32 	%f3764, %f3752, %f3759, %f3763;
	mul.f32 	%f3765, %f3757, %f3762;
	mul.f32 	%f3766, %f3759, %f3764;
	sub.f32 	%f3767, %f3765, %f3766;
	mul.f32 	%f3768, %f3759, %f3762;
	fma.rn.f32 	%f3769, %f3757, %f3764, %f3768;
	mul.f32 	%f3770, %f3762, %f3767;
	mul.f32 	%f3771, %f3764, %f3769;
	sub.f32 	%f3772, %f3770, %f3771;
	mul.f32 	%f3773, %f3764, %f3767;
	fma.rn.f32 	%f3774, %f3762, %f3769, %f3773;
	mul.f32 	%f3775, %f3767, %f3772;
	mul.f32 	%f3776, %f3769, %f3774;
	sub.f32 	%f3777, %f3775, %f3776;
	mul.f32 	%f3778, %f3769, %f3772;
	fma.rn.f32 	%f3779, %f3767, %f3774, %f3778;
	mul.f32 	%f3780, %f3772, %f3777;
	mul.f32 	%f3781, %f3774, %f3779;
	sub.f32 	%f3782, %f3780, %f3781;
	mul.f32 	%f3783, %f3774, %f3777;
	fma.rn.f32 	%f3784, %f3772, %f3779, %f3783;
	mul.f32 	%f3785, %f3777, %f3782;
	mul.f32 	%f3786, %f3779, %f3784;
	sub.f32 	%f3787, %f3785, %f3786;
	mul.f32 	%f3788, %f3779, %f3782;
	fma.rn.f32 	%f3789, %f3777, %f3784, %f3788;
	mul.f32 	%f3790, %f3782, %f3787;
	mul.f32 	%f3791, %f3784, %f3789;
	sub.f32 	%f3792, %f3790, %f3791;
	mul.f32 	%f3793, %f3784, %f3787;
	fma.rn.f32 	%f3794, %f3782, %f3789, %f3793;
	mul.f32 	%f3795, %f3787, %f3792;
	mul.f32 	%f3796, %f3789, %f3794;
	sub.f32 	%f3797, %f3795, %f3796;
	mul.f32 	%f3798, %f3789, %f3792;
	fma.rn.f32 	%f3799, %f3787, %f3794, %f3798;
	mul.f32 	%f3800, %f3792, %f3797;
	mul.f32 	%f3801, %f3794, %f3799;
	sub.f32 	%f3802, %f3800, %f3801;
	mul.f32 	%f3803, %f3794, %f3797;
	fma.rn.f32 	%f3804, %f3792, %f3799, %f3803;
	mul.f32 	%f3805, %f3797, %f3802;
	mul.f32 	%f3806, %f3799, %f3804;
	sub.f32 	%f3807, %f3805, %f3806;
	mul.f32 	%f3808, %f3799, %f3802;
	fma.rn.f32 	%f3809, %f3797, %f3804, %f3808;
	mul.f32 	%f3810, %f3802, %f3807;
	mul.f32 	%f3811, %f3804, %f3809;
	sub.f32 	%f3812, %f3810, %f3811;
	mul.f32 	%f3813, %f3804, %f3807;
	fma.rn.f32 	%f3814, %f3802, %f3809, %f3813;
	mul.f32 	%f3815, %f3807, %f3812;
	mul.f32 	%f3816, %f3809, %f3814;
	sub.f32 	%f3817, %f3815, %f3816;
	mul.f32 	%f3818, %f3809, %f3812;
	fma.rn.f32 	%f3819, %f3807, %f3814, %f3818;
	mul.f32 	%f3820, %f3812, %f3817;
	mul.f32 	%f3821, %f3814, %f3819;
	sub.f32 	%f3822, %f3820, %f3821;
	mul.f32 	%f3823, %f3814, %f3817;
	fma.rn.f32 	%f3824, %f3812, %f3819, %f3823;
	mul.f32 	%f3825, %f3817, %f3822;
	mul.f32 	%f3826, %f3819, %f3824;
	sub.f32 	%f3827, %f3825, %f3826;
	mul.f32 	%f3828, %f3819, %f3822;
	fma.rn.f32 	%f3829, %f3817, %f3824, %f3828;
	mul.f32 	%f3830, %f3822, %f3827;
	mul.f32 	%f3831, %f3824, %f3829;
	sub.f32 	%f3832, %f3830, %f3831;
	mul.f32 	%f3833, %f3824, %f3827;
	fma.rn.f32 	%f3834, %f3822, %f3829, %f3833;
	mul.f32 	%f3835, %f3827, %f3832;
	mul.f32 	%f3836, %f3829, %f3834;
	sub.f32 	%f3837, %f3835, %f3836;
	mul.f32 	%f3838, %f3829, %f3832;
	fma.rn.f32 	%f3839, %f3827, %f3834, %f3838;
	mul.f32 	%f3840, %f3832, %f3837;
	mul.f32 	%f3841, %f3834, %f3839;
	sub.f32 	%f3842, %f3840, %f3841;
	mul.f32 	%f3843, %f3834, %f3837;
	fma.rn.f32 	%f3844, %f3832, %f3839, %f3843;
	mul.f32 	%f3845, %f3837, %f3842;
	mul.f32 	%f3846, %f3839, %f3844;
	sub.f32 	%f3847, %f3845, %f3846;
	mul.f32 	%f3848, %f3839, %f3842;
	fma.rn.f32 	%f3849, %f3837, %f3844, %f3848;
	mul.f32 	%f3850, %f3842, %f3847;
	mul.f32 	%f3851, %f3844, %f3849;
	sub.f32 	%f3852, %f3850, %f3851;
	mul.f32 	%f3853, %f3844, %f3847;
	fma.rn.f32 	%f3854, %f3842, %f3849, %f3853;
	mul.f32 	%f3855, %f3847, %f3852;
	mul.f32 	%f3856, %f3849, %f3854;
	sub.f32 	%f3857, %f3855, %f3856;
	mul.f32 	%f3858, %f3849, %f3852;
	fma.rn.f32 	%f3859, %f3847, %f3854, %f3858;
	mul.f32 	%f3860, %f3852, %f3857;
	mul.f32 	%f3861, %f3854, %f3859;
	sub.f32 	%f3862, %f3860, %f3861;
	mul.f32 	%f3863, %f3854, %f3857;
	fma.rn.f32 	%f3864, %f3852, %f3859, %f3863;
	mul.f32 	%f3865, %f3857, %f3862;
	mul.f32 	%f3866, %f3859, %f3864;
	sub.f32 	%f3867, %f3865, %f3866;
	mul.f32 	%f3868, %f3859, %f3862;
	fma.rn.f32 	%f3869, %f3857, %f3864, %f3868;
	mul.f32 	%f3870, %f3862, %f3867;
	mul.f32 	%f3871, %f3864, %f3869;
	sub.f32 	%f3872, %f3870, %f3871;
	mul.f32 	%f3873, %f3864, %f3867;
	fma.rn.f32 	%f3874, %f3862, %f3869, %f3873;
	mul.f32 	%f3875, %f3867, %f3872;
	mul.f32 	%f3876, %f3869, %f3874;
	sub.f32 	%f3877, %f3875, %f3876;
	mul.f32 	%f3878, %f3869, %f3872;
	fma.rn.f32 	%f3879, %f3867, %f3874, %f3878;
	mul.f32 	%f3880, %f3872, %f3877;
	mul.f32 	%f3881, %f3874, %f3879;
	sub.f32 	%f3882, %f3880, %f3881;
	mul.f32 	%f3883, %f3874, %f3877;
	fma.rn.f32 	%f3884, %f3872, %f3879, %f3883;
	mul.f32 	%f3885, %f3877, %f3882;
	mul.f32 	%f3886, %f3879, %f3884;
	sub.f32 	%f3887, %f3885, %f3886;
	mul.f32 	%f3888, %f3879, %f3882;
	fma.rn.f32 	%f3889, %f3877, %f3884, %f3888;
	mul.f32 	%f3890, %f3882, %f3887;
	mul.f32 	%f3891, %f3884, %f3889;
	sub.f32 	%f3892, %f3890, %f3891;
	mul.f32 	%f3893, %f3884, %f3887;
	fma.rn.f32 	%f3894, %f3882, %f3889, %f3893;
	mul.f32 	%f3895, %f3887, %f3892;
	mul.f32 	%f3896, %f3889, %f3894;
	sub.f32 	%f3897, %f3895, %f3896;
	mul.f32 	%f3898, %f3889, %f3892;
	fma.rn.f32 	%f3899, %f3887, %f3894, %f3898;
	mul.f32 	%f3900, %f3892, %f3897;
	mul.f32 	%f3901, %f3894, %f3899;
	sub.f32 	%f3902, %f3900, %f3901;
	mul.f32 	%f3903, %f3894, %f3897;
	fma.rn.f32 	%f3904, %f3892, %f3899, %f3903;
	mul.f32 	%f3905, %f3897, %f3902;
	mul.f32 	%f3906, %f3899, %f3904;
	sub.f32 	%f3907, %f3905, %f3906;
	mul.f32 	%f3908, %f3899, %f3902;
	fma.rn.f32 	%f3909, %f3897, %f3904, %f3908;
	mul.f32 	%f3910, %f3902, %f3907;
	mul.f32 	%f3911, %f3904, %f3909;
	sub.f32 	%f3912, %f3910, %f3911;
	mul.f32 	%f3913, %f3904, %f3907;
	fma.rn.f32 	%f3914, %f3902, %f3909, %f3913;
	mul.f32 	%f3915, %f3907, %f3912;
	mul.f32 	%f3916, %f3909, %f3914;
	sub.f32 	%f3917, %f3915, %f3916;
	mul.f32 	%f3918, %f3909, %f3912;
	fma.rn.f32 	%f3919, %f3907, %f3914, %f3918;
	mul.f32 	%f3920, %f3912, %f3917;
	mul.f32 	%f3921, %f3914, %f3919;
	sub.f32 	%f3922, %f3920, %f3921;
	mul.f32 	%f3923, %f3914, %f3917;
	fma.rn.f32 	%f3924, %f3912, %f3919, %f3923;
	mul.f32 	%f3925, %f3917, %f3922;
	mul.f32 	%f3926, %f3919, %f3924;
	sub.f32 	%f3927, %f3925, %f3926;
	mul.f32 	%f3928, %f3919, %f3922;
	fma.rn.f32 	%f3929, %f3917, %f3924, %f3928;
	mul.f32 	%f3930, %f3922, %f3927;
	mul.f32 	%f3931, %f3924, %f3929;
	sub.f32 	%f3932, %f3930, %f3931;
	mul.f32 	%f3933, %f3924, %f3927;
	fma.rn.f32 	%f3934, %f3922, %f3929, %f3933;
	mul.f32 	%f3935, %f3927, %f3932;
	mul.f32 	%f3936, %f3929, %f3934;
	sub.f32 	%f3937, %f3935, %f3936;
	mul.f32 	%f3938, %f3929, %f3932;
	fma.rn.f32 	%f3939, %f3927, %f3934, %f3938;
	mul.f32 	%f3940, %f3932, %f3937;
	mul.f32 	%f3941, %f3934, %f3939;
	sub.f32 	%f3942, %f3940, %f3941;
	mul.f32 	%f3943, %f3934, %f3937;
	fma.rn.f32 	%f3944, %f3932, %f3939, %f3943;
	mul.f32 	%f3945, %f3937, %f3942;
	mul.f32 	%f3946, %f3939, %f3944;
	sub.f32 	%f3947, %f3945, %f3946;
	mul.f32 	%f3948, %f3939, %f3942;
	fma.rn.f32 	%f3949, %f3937, %f3944, %f3948;
	mul.f32 	%f3950, %f3942, %f3947;
	mul.f32 	%f3951, %f3944, %f3949;
	sub.f32 	%f3952, %f3950, %f3951;
	mul.f32 	%f3953, %f3944, %f3947;
	fma.rn.f32 	%f3954, %f3942, %f3949, %f3953;
	mul.f32 	%f3955, %f3947, %f3952;
	mul.f32 	%f3956, %f3949, %f3954;
	sub.f32 	%f3957, %f3955, %f3956;
	mul.f32 	%f3958, %f3949, %f3952;
	fma.rn.f32 	%f3959, %f3947, %f3954, %f3958;
	mul.f32 	%f3960, %f3952, %f3957;
	mul.f32 	%f3961, %f3954, %f3959;
	sub.f32 	%f3962, %f3960, %f3961;
	mul.f32 	%f3963, %f3954, %f3957;
	fma.rn.f32 	%f3964, %f3952, %f3959, %f3963;
	mul.f32 	%f3965, %f3957, %f3962;
	mul.f32 	%f3966, %f3959, %f3964;
	sub.f32 	%f3967, %f3965, %f3966;
	mul.f32 	%f3968, %f3959, %f3962;
	fma.rn.f32 	%f3969, %f3957, %f3964, %f3968;
	mul.f32 	%f3970, %f3962, %f3967;
	mul.f32 	%f3971, %f3964, %f3969;
	sub.f32 	%f3972, %f3970, %f3971;
	mul.f32 	%f3973, %f3964, %f3967;
	fma.rn.f32 	%f3974, %f3962, %f3969, %f3973;
	mul.f32 	%f3975, %f3967, %f3972;
	mul.f32 	%f3976, %f3969, %f3974;
	sub.f32 	%f3977, %f3975, %f3976;
	mul.f32 	%f3978, %f3969, %f3972;
	fma.rn.f32 	%f3979, %f3967, %f3974, %f3978;
	mul.f32 	%f3980, %f3972, %f3977;
	mul.f32 	%f3981, %f3974, %f3979;
	sub.f32 	%f3982, %f3980, %f3981;
	mul.f32 	%f3983, %f3974, %f3977;
	fma.rn.f32 	%f3984, %f3972, %f3979, %f3983;
	mul.f32 	%f3985, %f3977, %f3982;
	mul.f32 	%f3986, %f3979, %f3984;
	sub.f32 	%f3987, %f3985, %f3986;
	mul.f32 	%f3988, %f3979, %f3982;
	fma.rn.f32 	%f3989, %f3977, %f3984, %f3988;
	mul.f32 	%f3990, %f3982, %f3987;
	mul.f32 	%f3991, %f3984, %f3989;
	sub.f32 	%f3992, %f3990, %f3991;
	mul.f32 	%f3993, %f3984, %f3987;
	fma.rn.f32 	%f3994, %f3982, %f3989, %f3993;
	mul.f32 	%f3995, %f3987, %f3992;
	mul.f32 	%f3996, %f3989, %f3994;
	sub.f32 	%f3997, %f3995, %f3996;
	mul.f32 	%f3998, %f3989, %f3992;
	fma.rn.f32 	%f3999, %f3987, %f3994, %f3998;
	mul.f32 	%f4000, %f3992, %f3997;
	mul.f32 	%f4001, %f3994, %f3999;
	sub.f32 	%f4002, %f4000, %f4001;
	mul.f32 	%f4003, %f3994, %f3997;
	fma.rn.f32 	%f4004, %f3992, %f3999, %f4003;
	mul.f32 	%f4005, %f3997, %f4002;
	mul.f32 	%f4006, %f3999, %f4004;
	sub.f32 	%f4007, %f4005, %f4006;
	mul.f32 	%f4008, %f3999, %f4002;
	fma.rn.f32 	%f4009, %f3997, %f4004, %f4008;
	mul.f32 	%f4010, %f4002, %f4007;
	mul.f32 	%f4011, %f4004, %f4009;
	sub.f32 	%f4012, %f4010, %f4011;
	mul.f32 	%f4013, %f4004, %f4007;
	fma.rn.f32 	%f4014, %f4002, %f4009, %f4013;
	mul.f32 	%f4015, %f4007, %f4012;
	mul.f32 	%f4016, %f4009, %f4014;
	sub.f32 	%f4017, %f4015, %f4016;
	mul.f32 	%f4018, %f4009, %f4012;
	fma.rn.f32 	%f4019, %f4007, %f4014, %f4018;
	mul.f32 	%f4020, %f4012, %f4017;
	mul.f32 	%f4021, %f4014, %f4019;
	sub.f32 	%f4022, %f4020, %f4021;
	mul.f32 	%f4023, %f4014, %f4017;
	fma.rn.f32 	%f4024, %f4012, %f4019, %f4023;
	mul.f32 	%f4025, %f4017, %f4022;
	mul.f32 	%f4026, %f4019, %f4024;
	sub.f32 	%f4027, %f4025, %f4026;
	mul.f32 	%f4028, %f4019, %f4022;
	fma.rn.f32 	%f4029, %f4017, %f4024, %f4028;
	mul.f32 	%f4030, %f4022, %f4027;
	mul.f32 	%f4031, %f4024, %f4029;
	sub.f32 	%f4032, %f4030, %f4031;
	mul.f32 	%f4033, %f4024, %f4027;
	fma.rn.f32 	%f4034, %f4022, %f4029, %f4033;
	mul.f32 	%f4035, %f4027, %f4032;
	mul.f32 	%f4036, %f4029, %f4034;
	sub.f32 	%f4037, %f4035, %f4036;
	mul.f32 	%f4038, %f4029, %f4032;
	fma.rn.f32 	%f4039, %f4027, %f4034, %f4038;
	mul.f32 	%f4040, %f4032, %f4037;
	mul.f32 	%f4041, %f4034, %f4039;
	sub.f32 	%f4042, %f4040, %f4041;
	mul.f32 	%f4043, %f4034, %f4037;
	fma.rn.f32 	%f4044, %f4032, %f4039, %f4043;
	mul.f32 	%f4045, %f4037, %f4042;
	mul.f32 	%f4046, %f4039, %f4044;
	sub.f32 	%f4047, %f4045, %f4046;
	mul.f32 	%f4048, %f4039, %f4042;
	fma.rn.f32 	%f4049, %f4037, %f4044, %f4048;
	mul.f32 	%f4050, %f4042, %f4047;
	mul.f32 	%f4051, %f4044, %f4049;
	sub.f32 	%f4052, %f4050, %f4051;
	mul.f32 	%f4053, %f4044, %f4047;
	fma.rn.f32 	%f4054, %f4042, %f4049, %f4053;
	mul.f32 	%f4055, %f4047, %f4052;
	mul.f32 	%f4056, %f4049, %f4054;
	sub.f32 	%f4057, %f4055, %f4056;
	mul.f32 	%f4058, %f4049, %f4052;
	fma.rn.f32 	%f4059, %f4047, %f4054, %f4058;
	mul.f32 	%f4060, %f4052, %f4057;
	mul.f32 	%f4061, %f4054, %f4059;
	sub.f32 	%f4062, %f4060, %f4061;
	mul.f32 	%f4063, %f4054, %f4057;
	fma.rn.f32 	%f4064, %f4052, %f4059, %f4063;
	mul.f32 	%f4065, %f4057, %f4062;
	mul.f32 	%f4066, %f4059, %f4064;
	sub.f32 	%f4067, %f4065, %f4066;
	mul.f32 	%f4068, %f4059, %f4062;
	fma.rn.f32 	%f4069, %f4057, %f4064, %f4068;
	mul.f32 	%f4070, %f4062, %f4067;
	mul.f32 	%f4071, %f4064, %f4069;
	sub.f32 	%f4072, %f4070, %f4071;
	mul.f32 	%f4073, %f4064, %f4067;
	fma.rn.f32 	%f4074, %f4062, %f4069, %f4073;
	mul.f32 	%f4075, %f4067, %f4072;
	mul.f32 	%f4076, %f4069, %f4074;
	sub.f32 	%f4077, %f4075, %f4076;
	mul.f32 	%f4078, %f4069, %f4072;
	fma.rn.f32 	%f4079, %f4067, %f4074, %f4078;
	mul.f32 	%f4080, %f4072, %f4077;
	mul.f32 	%f4081, %f4074, %f4079;
	sub.f32 	%f4082, %f4080, %f4081;
	mul.f32 	%f4083, %f4074, %f4077;
	fma.rn.f32 	%f4084, %f4072, %f4079, %f4083;
	mul.f32 	%f4085, %f4077, %f4082;
	mul.f32 	%f4086, %f4079, %f4084;
	sub.f32 	%f4087, %f4085, %f4086;
	mul.f32 	%f4088, %f4079, %f4082;
	fma.rn.f32 	%f4089, %f4077, %f4084, %f4088;
	mul.f32 	%f4090, %f4082, %f4087;
	mul.f32 	%f4091, %f4084, %f4089;
	sub.f32 	%f4092, %f4090, %f4091;
	mul.f32 	%f4093, %f4084, %f4087;
	fma.rn.f32 	%f4094, %f4082, %f4089, %f4093;
	mul.f32 	%f4095, %f4087, %f4092;
	mul.f32 	%f4096, %f4089, %f4094;
	sub.f32 	%f4097, %f4095, %f4096;
	mul.f32 	%f4098, %f4089, %f4092;
	fma.rn.f32 	%f4099, %f4087, %f4094, %f4098;
	mul.f32 	%f4100, %f4092, %f4097;
	mul.f32 	%f4101, %f4094, %f4099;
	sub.f32 	%f4102, %f4100, %f4101;
	mul.f32 	%f4103, %f4094, %f4097;
	fma.rn.f32 	%f4104, %f4092, %f4099, %f4103;
	mul.f32 	%f4105, %f4097, %f4102;
	mul.f32 	%f4106, %f4099, %f4104;
	sub.f32 	%f4107, %f4105, %f4106;
	mul.f32 	%f4108, %f4099, %f4102;
	fma.rn.f32 	%f4109, %f4097, %f4104, %f4108;
	mul.f32 	%f4110, %f4102, %f4107;
	mul.f32 	%f4111, %f4104, %f4109;
	sub.f32 	%f4112, %f4110, %f4111;
	mul.f32 	%f4113, %f4104, %f4107;
	fma.rn.f32 	%f4114, %f4102, %f4109, %f4113;
	mul.f32 	%f4115, %f4107, %f4112;
	mul.f32 	%f4116, %f4109, %f4114;
	sub.f32 	%f4117, %f4115, %f4116;
	mul.f32 	%f4118, %f4109, %f4112;
	fma.rn.f32 	%f4119, %f4107, %f4114, %f4118;
	mul.f32 	%f4120, %f4112, %f4117;
	mul.f32 	%f4121, %f4114, %f4119;
	sub.f32 	%f4122, %f4120, %f4121;
	mul.f32 	%f4123, %f4114, %f4117;
	fma.rn.f32 	%f4124, %f4112, %f4119, %f4123;
	mul.f32 	%f4125, %f4117, %f4122;
	mul.f32 	%f4126, %f4119, %f4124;
	sub.f32 	%f4127, %f4125, %f4126;
	mul.f32 	%f4128, %f4119, %f4122;
	fma.rn.f32 	%f4129, %f4117, %f4124, %f4128;
	mul.f32 	%f4130, %f4122, %f4127;
	mul.f32 	%f4131, %f4124, %f4129;
	sub.f32 	%f4132, %f4130, %f4131;
	mul.f32 	%f4133, %f4124, %f4127;
	fma.rn.f32 	%f4134, %f4122, %f4129, %f4133;
	mul.f32 	%f4135, %f4127, %f4132;
	mul.f32 	%f4136, %f4129, %f4134;
	sub.f32 	%f4137, %f4135, %f4136;
	mul.f32 	%f4138, %f4129, %f4132;
	fma.rn.f32 	%f4139, %f4127, %f4134, %f4138;
	mul.f32 	%f4140, %f4132, %f4137;
	mul.f32 	%f4141, %f4134, %f4139;
	sub.f32 	%f4142, %f4140, %f4141;
	mul.f32 	%f4143, %f4134, %f4137;
	fma.rn.f32 	%f4144, %f4132, %f4139, %f4143;
	mul.f32 	%f4145, %f4137, %f4142;
	mul.f32 	%f4146, %f4139, %f4144;
	sub.f32 	%f4147, %f4145, %f4146;
	mul.f32 	%f4148, %f4139, %f4142;
	fma.rn.f32 	%f4149, %f4137, %f4144, %f4148;
	mul.f32 	%f4150, %f4142, %f4147;
	mul.f32 	%f4151, %f4144, %f4149;
	sub.f32 	%f4152, %f4150, %f4151;
	mul.f32 	%f4153, %f4144, %f4147;
	fma.rn.f32 	%f4154, %f4142, %f4149, %f4153;
	mul.f32 	%f4155, %f4147, %f4152;
	mul.f32 	%f4156, %f4149, %f4154;
	sub.f32 	%f4157, %f4155, %f4156;
	mul.f32 	%f4158, %f4149, %f4152;
	fma.rn.f32 	%f4159, %f4147, %f4154, %f4158;
	mul.f32 	%f4160, %f4152, %f4157;
	mul.f32 	%f4161, %f4154, %f4159;
	sub.f32 	%f4162, %f4160, %f4161;
	mul.f32 	%f4163, %f4154, %f4157;
	fma.rn.f32 	%f4164, %f4152, %f4159, %f4163;
	mul.f32 	%f4165, %f4157, %f4162;
	mul.f32 	%f4166, %f4159, %f4164;
	sub.f32 	%f4167, %f4165, %f4166;
	mul.f32 	%f4168, %f4159, %f4162;
	fma.rn.f32 	%f4169, %f4157, %f4164, %f4168;
	mul.f32 	%f4170, %f4162, %f4167;
	mul.f32 	%f4171, %f4164, %f4169;
	sub.f32 	%f4172, %f4170, %f4171;
	mul.f32 	%f4173, %f4164, %f4167;
	fma.rn.f32 	%f4174, %f4162, %f4169, %f4173;
	mul.f32 	%f4175, %f4167, %f4172;
	mul.f32 	%f4176, %f4169, %f4174;
	sub.f32 	%f4177, %f4175, %f4176;
	mul.f32 	%f4178, %f4169, %f4172;
	fma.rn.f32 	%f4179, %f4167, %f4174, %f4178;
	mul.f32 	%f4180, %f4172, %f4177;
	mul.f32 	%f4181, %f4174, %f4179;
	sub.f32 	%f4182, %f4180, %f4181;
	mul.f32 	%f4183, %f4174, %f4177;
	fma.rn.f32 	%f4184, %f4172, %f4179, %f4183;
	mul.f32 	%f4185, %f4177, %f4182;
	mul.f32 	%f4186, %f4179, %f4184;
	sub.f32 	%f4187, %f4185, %f4186;
	mul.f32 	%f4188, %f4179, %f4182;
	fma.rn.f32 	%f4189, %f4177, %f4184, %f4188;
	mul.f32 	%f4190, %f4182, %f4187;
	mul.f32 	%f4191, %f4184, %f4189;
	sub.f32 	%f4192, %f4190, %f4191;
	mul.f32 	%f4193, %f4184, %f4187;
	fma.rn.f32 	%f4194, %f4182, %f4189, %f4193;
	mul.f32 	%f4195, %f4187, %f4192;
	mul.f32 	%f4196, %f4189, %f4194;
	sub.f32 	%f4197, %f4195, %f4196;
	mul.f32 	%f4198, %f4189, %f4192;
	fma.rn.f32 	%f4199, %f4187, %f4194, %f4198;
	mul.f32 	%f4200, %f4192, %f4197;
	mul.f32 	%f4201, %f4194, %f4199;
	sub.f32 	%f4202, %f4200, %f4201;
	mul.f32 	%f4203, %f4194, %f4197;
	fma.rn.f32 	%f4204, %f4192, %f4199, %f4203;
	mul.f32 	%f4205, %f4197, %f4202;
	mul.f32 	%f4206, %f4199, %f4204;
	sub.f32 	%f4207, %f4205, %f4206;
	mul.f32 	%f4208, %f4199, %f4202;
	fma.rn.f32 	%f4209, %f4197, %f4204, %f4208;
	mul.f32 	%f4210, %f4202, %f4207;
	mul.f32 	%f4211, %f4204, %f4209;
	sub.f32 	%f4212, %f4210, %f4211;
	mul.f32 	%f4213, %f4204, %f4207;
	fma.rn.f32 	%f4214, %f4202, %f4209, %f4213;
	mul.f32 	%f4215, %f4207, %f4212;
	mul.f32 	%f4216, %f4209, %f4214;
	sub.f32 	%f4217, %f4215, %f4216;
	mul.f32 	%f4218, %f4209, %f4212;
	fma.rn.f32 	%f4219, %f4207, %f4214, %f4218;
	mul.f32 	%f4220, %f4212, %f4217;
	mul.f32 	%f4221, %f4214, %f4219;
	sub.f32 	%f4222, %f4220, %f4221;
	mul.f32 	%f4223, %f4214, %f4217;
	fma.rn.f32 	%f4224, %f4212, %f4219, %f4223;
	mul.f32 	%f4225, %f4217, %f4222;
	mul.f32 	%f4226, %f4219, %f4224;
	sub.f32 	%f4227, %f4225, %f4226;
	mul.f32 	%f4228, %f4219, %f4222;
	fma.rn.f32 	%f4229, %f4217, %f4224, %f4228;
	mul.f32 	%f4230, %f4222, %f4227;
	mul.f32 	%f4231, %f4224, %f4229;
	sub.f32 	%f4232, %f4230, %f4231;
	mul.f32 	%f4233, %f4224, %f4227;
	fma.rn.f32 	%f4234, %f4222, %f4229, %f4233;
	mul.f32 	%f4235, %f4227, %f4232;
	mul.f32 	%f4236, %f4229, %f4234;
	sub.f32 	%f4237, %f4235, %f4236;
	mul.f32 	%f4238, %f4229, %f4232;
	fma.rn.f32 	%f4239, %f4227, %f4234, %f4238;
	mul.f32 	%f4240, %f4232, %f4237;
	mul.f32 	%f4241, %f4234, %f4239;
	sub.f32 	%f4242, %f4240, %f4241;
	mul.f32 	%f4243, %f4234, %f4237;
	fma.rn.f32 	%f4244, %f4232, %f4239, %f4243;
	mul.f32 	%f4245, %f4237, %f4242;
	mul.f32 	%f4246, %f4239, %f4244;
	sub.f32 	%f4247, %f4245, %f4246;
	mul.f32 	%f4248, %f4239, %f4242;
	fma.rn.f32 	%f4249, %f4237, %f4244, %f4248;
	mul.f32 	%f4250, %f4242, %f4247;
	mul.f32 	%f4251, %f4244, %f4249;
	sub.f32 	%f4252, %f4250, %f4251;
	mul.f32 	%f4253, %f4244, %f4247;
	fma.rn.f32 	%f4254, %f4242, %f4249, %f4253;
	mul.f32 	%f4255, %f4247, %f4252;
	mul.f32 	%f4256, %f4249, %f4254;
	sub.f32 	%f4257, %f4255, %f4256;
	mul.f32 	%f4258, %f4249, %f4252;
	fma.rn.f32 	%f4259, %f4247, %f4254, %f4258;
	mul.f32 	%f4260, %f4252, %f4257;
	mul.f32 	%f4261, %f4254, %f4259;
	sub.f32 	%f4262, %f4260, %f4261;
	mul.f32 	%f4263, %f4254, %f4257;
	fma.rn.f32 	%f4264, %f4252, %f4259, %f4263;
	mul.f32 	%f4265, %f4257, %f4262;
	mul.f32 	%f4266, %f4259, %f4264;
	sub.f32 	%f4267, %f4265, %f4266;
	mul.f32 	%f4268, %f4259, %f4262;
	fma.rn.f32 	%f4269, %f4257, %f4264, %f4268;
	mul.f32 	%f4270, %f4262, %f4267;
	mul.f32 	%f4271, %f4264, %f4269;
	sub.f32 	%f4272, %f4270, %f4271;
	mul.f32 	%f4273, %f4264, %f4267;
	fma.rn.f32 	%f4274, %f4262, %f4269, %f4273;
	mul.f32 	%f4275, %f4267, %f4272;
	mul.f32 	%f4276, %f4269, %f4274;
	sub.f32 	%f4277, %f4275, %f4276;
	mul.f32 	%f4278, %f4269, %f4272;
	fma.rn.f32 	%f4279, %f4267, %f4274, %f4278;
	mul.f32 	%f4280, %f4272, %f4277;
	mul.f32 	%f4281, %f4274, %f4279;
	sub.f32 	%f4282, %f4280, %f4281;
	mul.f32 	%f4283, %f4274, %f4277;
	fma.rn.f32 	%f4284, %f4272, %f4279, %f4283;
	mul.f32 	%f4285, %f4277, %f4282;
	mul.f32 	%f4286, %f4279, %f4284;
	sub.f32 	%f4287, %f4285, %f4286;
	mul.f32 	%f4288, %f4279, %f4282;
	fma.rn.f32 	%f4289, %f4277, %f4284, %f4288;
	mul.f32 	%f4290, %f4282, %f4287;
	mul.f32 	%f4291, %f4284, %f4289;
	sub.f32 	%f4292, %f4290, %f4291;
	mul.f32 	%f4293, %f4284, %f4287;
	fma.rn.f32 	%f4294, %f4282, %f4289, %f4293;
	mul.f32 	%f4295, %f4287, %f4292;
	mul.f32 	%f4296, %f4289, %f4294;
	sub.f32 	%f4297, %f4295, %f4296;
	mul.f32 	%f4298, %f4289, %f4292;
	fma.rn.f32 	%f4299, %f4287, %f4294, %f4298;
	mul.f32 	%f4300, %f4292, %f4297;
	mul.f32 	%f4301, %f4294, %f4299;
	sub.f32 	%f4302, %f4300, %f4301;
	mul.f32 	%f4303, %f4294, %f4297;
	fma.rn.f32 	%f4304, %f4292, %f4299, %f4303;
	mul.f32 	%f4305, %f4297, %f4302;
	mul.f32 	%f4306, %f4299, %f4304;
	sub.f32 	%f4307, %f4305, %f4306;
	mul.f32 	%f4308, %f4299, %f4302;
	fma.rn.f32 	%f4309, %f4297, %f4304, %f4308;
	mul.f32 	%f4310, %f4302, %f4307;
	mul.f32 	%f4311, %f4304, %f4309;
	sub.f32 	%f4312, %f4310, %f4311;
	mul.f32 	%f4313, %f4304, %f4307;
	fma.rn.f32 	%f4314, %f4302, %f4309, %f4313;
	mul.f32 	%f4315, %f4307, %f4312;
	mul.f32 	%f4316, %f4309, %f4314;
	sub.f32 	%f4317, %f4315, %f4316;
	mul.f32 	%f4318, %f4309, %f4312;
	fma.rn.f32 	%f4319, %f4307, %f4314, %f4318;
	mul.f32 	%f4320, %f4312, %f4317;
	mul.f32 	%f4321, %f4314, %f4319;
	sub.f32 	%f4322, %f4320, %f4321;
	mul.f32 	%f4323, %f4314, %f4317;
	fma.rn.f32 	%f4324, %f4312, %f4319, %f4323;
	mul.f32 	%f4325, %f4317, %f4322;
	mul.f32 	%f4326, %f4319, %f4324;
	sub.f32 	%f4327, %f4325, %f4326;
	mul.f32 	%f4328, %f4319, %f4322;
	fma.rn.f32 	%f4329, %f4317, %f4324, %f4328;
	mul.f32 	%f4330, %f4322, %f4327;
	mul.f32 	%f4331, %f4324, %f4329;
	sub.f32 	%f4332, %f4330, %f4331;
	mul.f32 	%f4333, %f4324, %f4327;
	fma.rn.f32 	%f4334, %f4322, %f4329, %f4333;
	mul.f32 	%f4335, %f4327, %f4332;
	mul.f32 	%f4336, %f4329, %f4334;
	sub.f32 	%f4337, %f4335, %f4336;
	mul.f32 	%f4338, %f4329, %f4332;
	fma.rn.f32 	%f4339, %f4327, %f4334, %f4338;
	mul.f32 	%f4340, %f4332, %f4337;
	mul.f32 	%f4341, %f4334, %f4339;
	sub.f32 	%f4342, %f4340, %f4341;
	mul.f32 	%f4343, %f4334, %f4337;
	fma.rn.f32 	%f4344, %f4332, %f4339, %f4343;
	mul.f32 	%f4345, %f4337, %f4342;
	mul.f32 	%f4346, %f4339, %f4344;
	sub.f32 	%f4347, %f4345, %f4346;
	mul.f32 	%f4348, %f4339, %f4342;
	fma.rn.f32 	%f4349, %f4337, %f4344, %f4348;
	mul.f32 	%f4350, %f4342, %f4347;
	mul.f32 	%f4351, %f4344, %f4349;
	sub.f32 	%f4352, %f4350, %f4351;
	mul.f32 	%f4353, %f4344, %f4347;
	fma.rn.f32 	%f4354, %f4342, %f4349, %f4353;
	mul.f32 	%f4355, %f4347, %f4352;
	mul.f32 	%f4356, %f4349, %f4354;
	sub.f32 	%f4357, %f4355, %f4356;
	mul.f32 	%f4358, %f4349, %f4352;
	fma.rn.f32 	%f4359, %f4347, %f4354, %f4358;
	mul.f32 	%f4360, %f4352, %f4357;
	mul.f32 	%f4361, %f4354, %f4359;
	sub.f32 	%f4362, %f4360, %f4361;
	mul.f32 	%f4363, %f4354, %f4357;
	fma.rn.f32 	%f4364, %f4352, %f4359, %f4363;
	mul.f32 	%f4365, %f4357, %f4362;
	mul.f32 	%f4366, %f4359, %f4364;
	sub.f32 	%f4367, %f4365, %f4366;
	mul.f32 	%f4368, %f4359, %f4362;
	fma.rn.f32 	%f4369, %f4357, %f4364, %f4368;
	mul.f32 	%f4370, %f4362, %f4367;
	mul.f32 	%f4371, %f4364, %f4369;
	sub.f32 	%f4372, %f4370, %f4371;
	mul.f32 	%f4373, %f4364, %f4367;
	fma.rn.f32 	%f4374, %f4362, %f4369, %f4373;
	mul.f32 	%f4375, %f4367, %f4372;
	mul.f32 	%f4376, %f4369, %f4374;
	sub.f32 	%f4377, %f4375, %f4376;
	mul.f32 	%f4378, %f4369, %f4372;
	fma.rn.f32 	%f4379, %f4367, %f4374, %f4378;
	mul.f32 	%f4380, %f4372, %f4377;
	mul.f32 	%f4381, %f4374, %f4379;
	sub.f32 	%f4382, %f4380, %f4381;
	mul.f32 	%f4383, %f4374, %f4377;
	fma.rn.f32 	%f4384, %f4372, %f4379, %f4383;
	mul.f32 	%f4385, %f4377, %f4382;
	mul.f32 	%f4386, %f4379, %f4384;
	sub.f32 	%f4387, %f4385, %f4386;
	mul.f32 	%f4388, %f4379, %f4382;
	fma.rn.f32 	%f4389, %f4377, %f4384, %f4388;
	mul.f32 	%f4390, %f4382, %f4387;
	mul.f32 	%f4391, %f4384, %f4389;
	sub.f32 	%f4392, %f4390, %f4391;
	mul.f32 	%f4393, %f4384, %f4387;
	fma.rn.f32 	%f4394, %f4382, %f4389, %f4393;
	mul.f32 	%f4395, %f4387, %f4392;
	mul.f32 	%f4396, %f4389, %f4394;
	sub.f32 	%f4397, %f4395, %f4396;
	mul.f32 	%f4398, %f4389, %f4392;
	fma.rn.f32 	%f4399, %f4387, %f4394, %f4398;
	mul.f32 	%f4400, %f4392, %f4397;
	mul.f32 	%f4401, %f4394, %f4399;
	sub.f32 	%f4402, %f4400, %f4401;
	mul.f32 	%f4403, %f4394, %f4397;
	fma.rn.f32 	%f4404, %f4392, %f4399, %f4403;
	mul.f32 	%f4405, %f4397, %f4402;
	mul.f32 	%f4406, %f4399, %f4404;
	sub.f32 	%f4407, %f4405, %f4406;
	mul.f32 	%f4408, %f4399, %f4402;
	fma.rn.f32 	%f4409, %f4397, %f4404, %f4408;
	mul.f32 	%f4410, %f4402, %f4407;
	mul.f32 	%f4411, %f4404, %f4409;
	sub.f32 	%f4412, %f4410, %f4411;
	mul.f32 	%f4413, %f4404, %f4407;
	fma.rn.f32 	%f4414, %f4402, %f4409, %f4413;
	mul.f32 	%f4415, %f4407, %f4412;
	mul.f32 	%f4416, %f4409, %f4414;
	sub.f32 	%f4417, %f4415, %f4416;
	mul.f32 	%f4418, %f4409, %f4412;
	fma.rn.f32 	%f4419, %f4407, %f4414, %f4418;
	mul.f32 	%f4420, %f4412, %f4417;
	mul.f32 	%f4421, %f4414, %f4419;
	sub.f32 	%f4422, %f4420, %f4421;
	mul.f32 	%f4423, %f4414, %f4417;
	fma.rn.f32 	%f4424, %f4412, %f4419, %f4423;
	mul.f32 	%f4425, %f4417, %f4422;
	mul.f32 	%f4426, %f4419, %f4424;
	sub.f32 	%f4427, %f4425, %f4426;
	mul.f32 	%f4428, %f4419, %f4422;
	fma.rn.f32 	%f4429, %f4417, %f4424, %f4428;
	mul.f32 	%f4430, %f4422, %f4427;
	mul.f32 	%f4431, %f4424, %f4429;
	sub.f32 	%f4432, %f4430, %f4431;
	mul.f32 	%f4433, %f4424, %f4427;
	fma.rn.f32 	%f4434, %f4422, %f4429, %f4433;
	mul.f32 	%f4435, %f4427, %f4432;
	mul.f32 	%f4436, %f4429, %f4434;
	sub.f32 	%f4437, %f4435, %f4436;
	mul.f32 	%f4438, %f4429, %f4432;
	fma.rn.f32 	%f4439, %f4427, %f4434, %f4438;
	mul.f32 	%f4440, %f4432, %f4437;
	mul.f32 	%f4441, %f4434, %f4439;
	sub.f32 	%f4442, %f4440, %f4441;
	mul.f32 	%f4443, %f4434, %f4437;
	fma.rn.f32 	%f4444, %f4432, %f4439, %f4443;
	mul.f32 	%f4445, %f4437, %f4442;
	mul.f32 	%f4446, %f4439, %f4444;
	sub.f32 	%f4447, %f4445, %f4446;
	mul.f32 	%f4448, %f4439, %f4442;
	fma.rn.f32 	%f4449, %f4437, %f4444, %f4448;
	mul.f32 	%f4450, %f4442, %f4447;
	mul.f32 	%f4451, %f4444, %f4449;
	sub.f32 	%f4452, %f4450, %f4451;
	mul.f32 	%f4453, %f4444, %f4447;
	fma.rn.f32 	%f4454, %f4442, %f4449, %f4453;
	mul.f32 	%f4455, %f4447, %f4452;
	mul.f32 	%f4456, %f4449, %f4454;
	sub.f32 	%f4457, %f4455, %f4456;
	mul.f32 	%f4458, %f4449, %f4452;
	fma.rn.f32 	%f4459, %f4447, %f4454, %f4458;
	mul.f32 	%f4460, %f4452, %f4457;
	mul.f32 	%f4461, %f4454, %f4459;
	sub.f32 	%f4462, %f4460, %f4461;
	mul.f32 	%f4463, %f4454, %f4457;
	fma.rn.f32 	%f4464, %f4452, %f4459, %f4463;
	mul.f32 	%f4465, %f4457, %f4462;
	mul.f32 	%f4466, %f4459, %f4464;
	sub.f32 	%f4467, %f4465, %f4466;
	mul.f32 	%f4468, %f4459, %f4462;
	fma.rn.f32 	%f4469, %f4457, %f4464, %f4468;
	mul.f32 	%f4470, %f4462, %f4467;
	mul.f32 	%f4471, %f4464, %f4469;
	sub.f32 	%f4472, %f4470, %f4471;
	mul.f32 	%f4473, %f4464, %f4467;
	fma.rn.f32 	%f4474, %f4462, %f4469, %f4473;
	mul.f32 	%f4475, %f4467, %f4472;
	mul.f32 	%f4476, %f4469, %f4474;
	sub.f32 	%f4477, %f4475, %f4476;
	mul.f32 	%f4478, %f4469, %f4472;
	fma.rn.f32 	%f4479, %f4467, %f4474, %f4478;
	mul.f32 	%f4480, %f4472, %f4477;
	mul.f32 	%f4481, %f4474, %f4479;
	sub.f32 	%f4482, %f4480, %f4481;
	mul.f32 	%f4483, %f4474, %f4477;
	fma.rn.f32 	%f4484, %f4472, %f4479, %f4483;
	mul.f32 	%f4485, %f4477, %f4482;
	mul.f32 	%f4486, %f4479, %f4484;
	sub.f32 	%f4487, %f4485, %f4486;
	mul.f32 	%f4488, %f4479, %f4482;
	fma.rn.f32 	%f4489, %f4477, %f4484, %f4488;
	mul.f32 	%f4490, %f4482, %f4487;
	mul.f32 	%f4491, %f4484, %f4489;
	sub.f32 	%f4492, %f4490, %f4491;
	mul.f32 	%f4493, %f4484, %f4487;
	fma.rn.f32 	%f4494, %f4482, %f4489, %f4493;
	mul.f32 	%f4495, %f4487, %f4492;
	mul.f32 	%f4496, %f4489, %f4494;
	sub.f32 	%f4497, %f4495, %f4496;
	mul.f32 	%f4498, %f4489, %f4492;
	fma.rn.f32 	%f4499, %f4487, %f4494, %f4498;
	mul.f32 	%f4500, %f4492, %f4497;
	mul.f32 	%f4501, %f4494, %f4499;
	sub.f32 	%f4502, %f4500, %f4501;
	mul.f32 	%f4503, %f4494, %f4497;
	fma.rn.f32 	%f4504, %f4492, %f4499, %f4503;
	mul.f32 	%f4505, %f4497, %f4502;
	mul.f32 	%f4506, %f4499, %f4504;
	sub.f32 	%f4507, %f4505, %f4506;
	mul.f32 	%f4508, %f4499, %f4502;
	fma.rn.f32 	%f4509, %f4497, %f4504, %f4508;
	mul.f32 	%f4510, %f4502, %f4507;
	mul.f32 	%f4511, %f4504, %f4509;
	sub.f32 	%f4512, %f4510, %f4511;
	mul.f32 	%f4513, %f4504, %f4507;
	fma.rn.f32 	%f4514, %f4502, %f4509, %f4513;
	mul.f32 	%f4515, %f4507, %f4512;
	mul.f32 	%f4516, %f4509, %f4514;
	sub.f32 	%f4517, %f4515, %f4516;
	mul.f32 	%f4518, %f4509, %f4512;
	fma.rn.f32 	%f4519, %f4507, %f4514, %f4518;
	mul.f32 	%f4520, %f4512, %f4517;
	mul.f32 	%f4521, %f4514, %f4519;
	sub.f32 	%f4522, %f4520, %f4521;
	mul.f32 	%f4523, %f4514, %f4517;
	fma.rn.f32 	%f4524, %f4512, %f4519, %f4523;
	mul.f32 	%f4525, %f4517, %f4522;
	mul.f32 	%f4526, %f4519, %f4524;
	sub.f32 	%f4527, %f4525, %f4526;
	mul.f32 	%f4528, %f4519, %f4522;
	fma.rn.f32 	%f4529, %f4517, %f4524, %f4528;
	mul.f32 	%f4530, %f4522, %f4527;
	mul.f32 	%f4531, %f4524, %f4529;
	sub.f32 	%f4532, %f4530, %f4531;
	mul.f32 	%f4533, %f4524, %f4527;
	fma.rn.f32 	%f4534, %f4522, %f4529, %f4533;
	mul.f32 	%f4535, %f4527, %f4532;
	mul.f32 	%f4536, %f4529, %f4534;
	sub.f32 	%f4537, %f4535, %f4536;
	mul.f32 	%f4538, %f4529, %f4532;
	fma.rn.f32 	%f4539, %f4527, %f4534, %f4538;
	mul.f32 	%f4540, %f4532, %f4537;
	mul.f32 	%f4541, %f4534, %f4539;
	sub.f32 	%f4542, %f4540, %f4541;
	mul.f32 	%f4543, %f4534, %f4537;
	fma.rn.f32 	%f4544, %f4532, %f4539, %f4543;
	mul.f32 	%f4545, %f4537, %f4542;
	mul.f32 	%f4546, %f4539, %f4544;
	sub.f32 	%f4547, %f4545, %f4546;
	mul.f32 	%f4548, %f4539, %f4542;
	fma.rn.f32 	%f4549, %f4537, %f4544, %f4548;
	mul.f32 	%f4550, %f4542, %f4547;
	mul.f32 	%f4551, %f4544, %f4549;
	sub.f32 	%f4552, %f4550, %f4551;
	mul.f32 	%f4553, %f4544, %f4547;
	fma.rn.f32 	%f4554, %f4542, %f4549, %f4553;
	mul.f32 	%f4555, %f4547, %f4552;
	mul.f32 	%f4556, %f4549, %f4554;
	sub.f32 	%f4557, %f4555, %f4556;
	mul.f32 	%f4558, %f4549, %f4552;
	fma.rn.f32 	%f4559, %f4547, %f4554, %f4558;
	mul.f32 	%f4560, %f4552, %f4557;
	mul.f32 	%f4561, %f4554, %f4559;
	sub.f32 	%f4562, %f4560, %f4561;
	mul.f32 	%f4563, %f4554, %f4557;
	fma.rn.f32 	%f4564, %f4552, %f4559, %f4563;
	mul.f32 	%f4565, %f4557, %f4562;
	mul.f32 	%f4566, %f4559, %f4564;
	sub.f32 	%f4567, %f4565, %f4566;
	mul.f32 	%f4568, %f4559, %f4562;
	fma.rn.f32 	%f4569, %f4557, %f4564, %f4568;
	mul.f32 	%f4570, %f4562, %f4567;
	mul.f32 	%f4571, %f4564, %f4569;
	sub.f32 	%f4572, %f4570, %f4571;
	mul.f32 	%f4573, %f4564, %f4567;
	fma.rn.f32 	%f4574, %f4562, %f4569, %f4573;
	mul.f32 	%f4575, %f4567, %f4572;
	mul.f32 	%f4576, %f4569, %f4574;
	sub.f32 	%f4577, %f4575, %f4576;
	mul.f32 	%f4578, %f4569, %f4572;
	fma.rn.f32 	%f4579, %f4567, %f4574, %f4578;
	mul.f32 	%f4580, %f4572, %f4577;
	mul.f32 	%f4581, %f4574, %f4579;
	sub.f32 	%f4582, %f4580, %f4581;
	mul.f32 	%f4583, %f4574, %f4577;
	fma.rn.f32 	%f4584, %f4572, %f4579, %f4583;
	mul.f32 	%f4585, %f4577, %f4582;
	mul.f32 	%f4586, %f4579, %f4584;
	sub.f32 	%f4587, %f4585, %f4586;
	mul.f32 	%f4588, %f4579, %f4582;
	fma.rn.f32 	%f4589, %f4577, %f4584, %f4588;
	mul.f32 	%f4590, %f4582, %f4587;
	mul.f32 	%f4591, %f4584, %f4589;
	sub.f32 	%f4592, %f4590, %f4591;
	mul.f32 	%f4593, %f4584, %f4587;
	fma.rn.f32 	%f4594, %f4582, %f4589, %f4593;
	mul.f32 	%f4595, %f4587, %f4592;
	mul.f32 	%f4596, %f4589, %f4594;
	sub.f32 	%f4597, %f4595, %f4596;
	mul.f32 	%f4598, %f4589, %f4592;
	fma.rn.f32 	%f4599, %f4587, %f4594, %f4598;
	mul.f32 	%f4600, %f4592, %f4597;
	mul.f32 	%f4601, %f4594, %f4599;
	sub.f32 	%f4602, %f4600, %f4601;
	mul.f32 	%f4603, %f4594, %f4597;
	fma.rn.f32 	%f4604, %f4592, %f4599, %f4603;
	mul.f32 	%f4605, %f4597, %f4602;
	mul.f32 	%f4606, %f4599, %f4604;
	sub.f32 	%f4607, %f4605, %f4606;
	mul.f32 	%f4608, %f4599, %f4602;
	fma.rn.f32 	%f4609, %f4597, %f4604, %f4608;
	mul.f32 	%f4610, %f4602, %f4607;
	mul.f32 	%f4611, %f4604, %f4609;
	sub.f32 	%f4612, %f4610, %f4611;
	mul.f32 	%f4613, %f4604, %f4607;
	fma.rn.f32 	%f4614, %f4602, %f4609, %f4613;
	mul.f32 	%f4615, %f4607, %f4612;
	mul.f32 	%f4616, %f4609, %f4614;
	sub.f32 	%f4617, %f4615, %f4616;
	mul.f32 	%f4618, %f4609, %f4612;
	fma.rn.f32 	%f4619, %f4607, %f4614, %f4618;
	mul.f32 	%f4620, %f4612, %f4617;
	mul.f32 	%f4621, %f4614, %f4619;
	sub.f32 	%f4622, %f4620, %f4621;
	mul.f32 	%f4623, %f4614, %f4617;
	fma.rn.f32 	%f4624, %f4612, %f4619, %f4623;
	mul.f32 	%f4625, %f4617, %f4622;
	mul.f32 	%f4626, %f4619, %f4624;
	sub.f32 	%f4627, %f4625, %f4626;
	mul.f32 	%f4628, %f4619, %f4622;
	fma.rn.f32 	%f4629, %f4617, %f4624, %f4628;
	mul.f32 	%f4630, %f4622, %f4627;
	mul.f32 	%f4631, %f4624, %f4629;
	sub.f32 	%f4632, %f4630, %f4631;
	mul.f32 	%f4633, %f4624, %f4627;
	fma.rn.f32 	%f4634, %f4622, %f4629, %f4633;
	mul.f32 	%f4635, %f4627, %f4632;
	mul.f32 	%f4636, %f4629, %f4634;
	sub.f32 	%f4637, %f4635, %f4636;
	mul.f32 	%f4638, %f4629, %f4632;
	fma.rn.f32 	%f4639, %f4627, %f4634, %f4638;
	mul.f32 	%f4640, %f4632, %f4637;
	mul.f32 	%f4641, %f4634, %f4639;
	sub.f32 	%f4642, %f4640, %f4641;
	mul.f32 	%f4643, %f4634, %f4637;
	fma.rn.f32 	%f4644, %f4632, %f4639, %f4643;
	mul.f32 	%f4645, %f4637, %f4642;
	mul.f32 	%f4646, %f4639, %f4644;
	sub.f32 	%f4647, %f4645, %f4646;
	mul.f32 	%f4648, %f4639, %f4642;
	fma.rn.f32 	%f4649, %f4637, %f4644, %f4648;
	mul.f32 	%f4650, %f4642, %f4647;
	mul.f32 	%f4651, %f4644, %f4649;
	sub.f32 	%f4652, %f4650, %f4651;
	mul.f32 	%f4653, %f4644, %f4647;
	fma.rn.f32 	%f4654, %f4642, %f4649, %f4653;
	mul.f32 	%f4655, %f4647, %f4652;
	mul.f32 	%f4656, %f4649, %f4654;
	sub.f32 	%f4657, %f4655, %f4656;
	mul.f32 	%f4658, %f4649, %f4652;
	fma.rn.f32 	%f4659, %f4647, %f4654, %f4658;
	mul.f32 	%f4660, %f4652, %f4657;
	mul.f32 	%f4661, %f4654, %f4659;
	sub.f32 	%f4662, %f4660, %f4661;
	mul.f32 	%f4663, %f4654, %f4657;
	fma.rn.f32 	%f4664, %f4652, %f4659, %f4663;
	mul.f32 	%f4665, %f4657, %f4662;
	mul.f32 	%f4666, %f4659, %f4664;
	sub.f32 	%f4667, %f4665, %f4666;
	mul.f32 	%f4668, %f4659, %f4662;
	fma.rn.f32 	%f4669, %f4657, %f4664, %f4668;
	mul.f32 	%f4670, %f4662, %f4667;
	mul.f32 	%f4671, %f4664, %f4669;
	sub.f32 	%f4672, %f4670, %f4671;
	mul.f32 	%f4673, %f4664, %f4667;
	fma.rn.f32 	%f4674, %f4662, %f4669, %f4673;
	mul.f32 	%f4675, %f4667, %f4672;
	mul.f32 	%f4676, %f4669, %f4674;
	sub.f32 	%f4677, %f4675, %f4676;
	mul.f32 	%f4678, %f4669, %f4672;
	fma.rn.f32 	%f4679, %f4667, %f4674, %f4678;
	mul.f32 	%f4680, %f4672, %f4677;
	mul.f32 	%f4681, %f4674, %f4679;
	sub.f32 	%f4682, %f4680, %f4681;
	mul.f32 	%f4683, %f4674, %f4677;
	fma.rn.f32 	%f4684, %f4672, %f4679, %f4683;
	mul.f32 	%f4685, %f4677, %f4682;
	mul.f32 	%f4686, %f4679, %f4684;
	sub.f32 	%f4687, %f4685, %f4686;
	mul.f32 	%f4688, %f4679, %f4682;
	fma.rn.f32 	%f4689, %f4677, %f4684, %f4688;
	mul.f32 	%f4690, %f4682, %f4687;
	mul.f32 	%f4691, %f4684, %f4689;
	sub.f32 	%f4692, %f4690, %f4691;
	mul.f32 	%f4693, %f4684, %f4687;
	fma.rn.f32 	%f4694, %f4682, %f4689, %f4693;
	mul.f32 	%f4695, %f4687, %f4692;
	mul.f32 	%f4696, %f4689, %f4694;
	sub.f32 	%f4697, %f4695, %f4696;
	mul.f32 	%f4698, %f4689, %f4692;
	fma.rn.f32 	%f4699, %f4687, %f4694, %f4698;
	mul.f32 	%f4700, %f4692, %f4697;
	mul.f32 	%f4701, %f4694, %f4699;
	sub.f32 	%f4702, %f4700, %f4701;
	mul.f32 	%f4703, %f4694, %f4697;
	fma.rn.f32 	%f4704, %f4692, %f4699, %f4703;
	mul.f32 	%f4705, %f4697, %f4702;
	mul.f32 	%f4706, %f4699, %f4704;
	sub.f32 	%f4707, %f4705, %f4706;
	mul.f32 	%f4708, %f4699, %f4702;
	fma.rn.f32 	%f4709, %f4697, %f4704, %f4708;
	mul.f32 	%f4710, %f4702, %f4707;
	mul.f32 	%f4711, %f4704, %f4709;
	sub.f32 	%f4712, %f4710, %f4711;
	mul.f32 	%f4713, %f4704, %f4707;
	fma.rn.f32 	%f4714, %f4702, %f4709, %f4713;
	mul.f32 	%f4715, %f4707, %f4712;
	mul.f32 	%f4716, %f4709, %f4714;
	sub.f32 	%f4717, %f4715, %f4716;
	mul.f32 	%f4718, %f4709, %f4712;
	fma.rn.f32 	%f4719, %f4707, %f4714, %f4718;
	mul.f32 	%f4720, %f4712, %f4717;
	mul.f32 	%f4721, %f4714, %f4719;
	sub.f32 	%f4722, %f4720, %f4721;
	mul.f32 	%f4723, %f4714, %f4717;
	fma.rn.f32 	%f4724, %f4712, %f4719, %f4723;
	mul.f32 	%f4725, %f4717, %f4722;
	mul.f32 	%f4726, %f4719, %f4724;
	sub.f32 	%f4727, %f4725, %f4726;
	mul.f32 	%f4728, %f4719, %f4722;
	fma.rn.f32 	%f4729, %f4717, %f4724, %f4728;
	mul.f32 	%f4730, %f4722, %f4727;
	mul.f32 	%f4731, %f4724, %f4729;
	sub.f32 	%f4732, %f4730, %f4731;
	mul.f32 	%f4733, %f4724, %f4727;
	fma.rn.f32 	%f4734, %f4722, %f4729, %f4733;
	mul.f32 	%f4735, %f4727, %f4732;
	mul.f32 	%f4736, %f4729, %f4734;
	sub.f32 	%f4737, %f4735, %f4736;
	mul.f32 	%f4738, %f4729, %f4732;
	fma.rn.f32 	%f4739, %f4727, %f4734, %f4738;
	mul.f32 	%f4740, %f4732, %f4737;
	mul.f32 	%f4741, %f4734, %f4739;
	sub.f32 	%f4742, %f4740, %f4741;
	mul.f32 	%f4743, %f4734, %f4737;
	fma.rn.f32 	%f4744, %f4732, %f4739, %f4743;
	mul.f32 	%f4745, %f4737, %f4742;
	mul.f32 	%f4746, %f4739, %f4744;
	sub.f32 	%f4747, %f4745, %f4746;
	mul.f32 	%f4748, %f4739, %f4742;
	fma.rn.f32 	%f4749, %f4737, %f4744, %f4748;
	mul.f32 	%f4750, %f4742, %f4747;
	mul.f32 	%f4751, %f4744, %f4749;
	sub.f32 	%f4752, %f4750, %f4751;
	mul.f32 	%f4753, %f4744, %f4747;
	fma.rn.f32 	%f4754, %f4742, %f4749, %f4753;
	mul.f32 	%f4755, %f4747, %f4752;
	mul.f32 	%f4756, %f4749, %f4754;
	sub.f32 	%f4757, %f4755, %f4756;
	mul.f32 	%f4758, %f4749, %f4752;
	fma.rn.f32 	%f4759, %f4747, %f4754, %f4758;
	mul.f32 	%f4760, %f4752, %f4757;
	mul.f32 	%f4761, %f4754, %f4759;
	sub.f32 	%f4762, %f4760, %f4761;
	mul.f32 	%f4763, %f4754, %f4757;
	fma.rn.f32 	%f4764, %f4752, %f4759, %f4763;
	mul.f32 	%f4765, %f4757, %f4762;
	mul.f32 	%f4766, %f4759, %f4764;
	sub.f32 	%f4767, %f4765, %f4766;
	mul.f32 	%f4768, %f4759, %f4762;
	fma.rn.f32 	%f4769, %f4757, %f4764, %f4768;
	mul.f32 	%f4770, %f4762, %f4767;
	mul.f32 	%f4771, %f4764, %f4769;
	sub.f32 	%f4772, %f4770, %f4771;
	mul.f32 	%f4773, %f4764, %f4767;
	fma.rn.f32 	%f4774, %f4762, %f4769, %f4773;
	mul.f32 	%f4775, %f4767, %f4772;
	mul.f32 	%f4776, %f4769, %f4774;
	sub.f32 	%f4777, %f4775, %f4776;
	mul.f32 	%f4778, %f4769, %f4772;
	fma.rn.f32 	%f4779, %f4767, %f4774, %f4778;
	mul.f32 	%f4780, %f4772, %f4777;
	mul.f32 	%f4781, %f4774, %f4779;
	sub.f32 	%f4782, %f4780, %f4781;
	mul.f32 	%f4783, %f4774, %f4777;
	fma.rn.f32 	%f4784, %f4772, %f4779, %f4783;
	mul.f32 	%f4785, %f4777, %f4782;
	mul.f32 	%f4786, %f4779, %f4784;
	sub.f32 	%f4787, %f4785, %f4786;
	mul.f32 	%f4788, %f4779, %f4782;
	fma.rn.f32 	%f4789, %f4777, %f4784, %f4788;
	mul.f32 	%f4790, %f4782, %f4787;
	mul.f32 	%f4791, %f4784, %f4789;
	sub.f32 	%f4792, %f4790, %f4791;
	mul.f32 	%f4793, %f4784, %f4787;
	fma.rn.f32 	%f4794, %f4782, %f4789, %f4793;
	mul.f32 	%f4795, %f4787, %f4792;
	mul.f32 	%f4796, %f4789, %f4794;
	sub.f32 	%f4797, %f4795, %f4796;
	mul.f32 	%f4798, %f4789, %f4792;
	fma.rn.f32 	%f4799, %f4787, %f4794, %f4798;
	mul.f32 	%f4800, %f4792, %f4797;
	mul.f32 	%f4801, %f4794, %f4799;
	sub.f32 	%f4802, %f4800, %f4801;
	mul.f32 	%f4803, %f4794, %f4797;
	fma.rn.f32 	%f4804, %f4792, %f4799, %f4803;
	mul.f32 	%f4805, %f4797, %f4802;
	mul.f32 	%f4806, %f4799, %f4804;
	sub.f32 	%f4807, %f4805, %f4806;
	mul.f32 	%f4808, %f4799, %f4802;
	fma.rn.f32 	%f4809, %f4797, %f4804, %f4808;
	mul.f32 	%f4810, %f4802, %f4807;
	mul.f32 	%f4811, %f4804, %f4809;
	sub.f32 	%f4812, %f4810, %f4811;
	mul.f32 	%f4813, %f4804, %f4807;
	fma.rn.f32 	%f4814, %f4802, %f4809, %f4813;
	mul.f32 	%f4815, %f4807, %f4812;
	mul.f32 	%f4816, %f4809, %f4814;
	sub.f32 	%f4817, %f4815, %f4816;
	mul.f32 	%f4818, %f4809, %f4812;
	fma.rn.f32 	%f4819, %f4807, %f4814, %f4818;
	mul.f32 	%f4820, %f4812, %f4817;
	mul.f32 	%f4821, %f4814, %f4819;
	sub.f32 	%f4822, %f4820, %f4821;
	mul.f32 	%f4823, %f4814, %f4817;
	fma.rn.f32 	%f4824, %f4812, %f4819, %f4823;
	mul.f32 	%f4825, %f4817, %f4822;
	mul.f32 	%f4826, %f4819, %f4824;
	sub.f32 	%f4827, %f4825, %f4826;
	mul.f32 	%f4828, %f4819, %f4822;
	fma.rn.f32 	%f4829, %f4817, %f4824, %f4828;
	mul.f32 	%f4830, %f4822, %f4827;
	mul.f32 	%f4831, %f4824, %f4829;
	sub.f32 	%f4832, %f4830, %f4831;
	mul.f32 	%f4833, %f4824, %f4827;
	fma.rn.f32 	%f4834, %f4822, %f4829, %f4833;
	mul.f32 	%f4835, %f4827, %f4832;
	mul.f32 	%f4836, %f4829, %f4834;
	sub.f32 	%f4837, %f4835, %f4836;
	mul.f32 	%f4838, %f4829, %f4832;
	fma.rn.f32 	%f4839, %f4827, %f4834, %f4838;
	mul.f32 	%f4840, %f4832, %f4837;
	mul.f32 	%f4841, %f4834, %f4839;
	sub.f32 	%f4842, %f4840, %f4841;
	mul.f32 	%f4843, %f4834, %f4837;
	fma.rn.f32 	%f4844, %f4832, %f4839, %f4843;
	mul.f32 	%f4845, %f4837, %f4842;
	mul.f32 	%f4846, %f4839, %f4844;
	sub.f32 	%f4847, %f4845, %f4846;
	mul.f32 	%f4848, %f4839, %f4842;
	fma.rn.f32 	%f4849, %f4837, %f4844, %f4848;
	mul.f32 	%f4850, %f4842, %f4847;
	mul.f32 	%f4851, %f4844, %f4849;
	sub.f32 	%f4852, %f4850, %f4851;
	mul.f32 	%f4853, %f4844, %f4847;
	fma.rn.f32 	%f4854, %f4842, %f4849, %f4853;
	mul.f32 	%f4855, %f4847, %f4852;
	mul.f32 	%f4856, %f4849, %f4854;
	sub.f32 	%f4857, %f4855, %f4856;
	mul.f32 	%f4858, %f4849, %f4852;
	fma.rn.f32 	%f4859, %f4847, %f4854, %f4858;
	mul.f32 	%f4860, %f4852, %f4857;
	mul.f32 	%f4861, %f4854, %f4859;
	sub.f32 	%f4862, %f4860, %f4861;
	mul.f32 	%f4863, %f4854, %f4857;
	fma.rn.f32 	%f4864, %f4852, %f4859, %f4863;
	mul.f32 	%f4865, %f4857, %f4862;
	mul.f32 	%f4866, %f4859, %f4864;
	sub.f32 	%f4867, %f4865, %f4866;
	mul.f32 	%f4868, %f4859, %f4862;
	fma.rn.f32 	%f4869, %f4857, %f4864, %f4868;
	mul.f32 	%f4870, %f4862, %f4867;
	mul.f32 	%f4871, %f4864, %f4869;
	sub.f32 	%f4872, %f4870, %f4871;
	mul.f32 	%f4873, %f4864, %f4867;
	fma.rn.f32 	%f4874, %f4862, %f4869, %f4873;
	mul.f32 	%f4875, %f4867, %f4872;
	mul.f32 	%f4876, %f4869, %f4874;
	sub.f32 	%f4877, %f4875, %f4876;
	mul.f32 	%f4878, %f4869, %f4872;
	fma.rn.f32 	%f4879, %f4867, %f4874, %f4878;
	mul.f32 	%f4880, %f4872, %f4877;
	mul.f32 	%f4881, %f4874, %f4879;
	sub.f32 	%f4882, %f4880, %f4881;
	mul.f32 	%f4883, %f4874, %f4877;
	fma.rn.f32 	%f4884, %f4872, %f4879, %f4883;
	mul.f32 	%f4885, %f4877, %f4882;
	mul.f32 	%f4886, %f4879, %f4884;
	sub.f32 	%f4887, %f4885, %f4886;
	mul.f32 	%f4888, %f4879, %f4882;
	fma.rn.f32 	%f4889, %f4877, %f4884, %f4888;
	mul.f32 	%f4890, %f4882, %f4887;
	mul.f32 	%f4891, %f4884, %f4889;
	sub.f32 	%f4892, %f4890, %f4891;
	mul.f32 	%f4893, %f4884, %f4887;
	fma.rn.f32 	%f4894, %f4882, %f4889, %f4893;
	mul.f32 	%f4895, %f4887, %f4892;
	mul.f32 	%f4896, %f4889, %f4894;
	sub.f32 	%f4897, %f4895, %f4896;
	mul.f32 	%f4898, %f4889, %f4892;
	fma.rn.f32 	%f4899, %f4887, %f4894, %f4898;
	mul.f32 	%f4900, %f4892, %f4897;
	mul.f32 	%f4901, %f4894, %f4899;
	sub.f32 	%f4902, %f4900, %f4901;
	mul.f32 	%f4903, %f4894, %f4897;
	fma.rn.f32 	%f4904, %f4892, %f4899, %f4903;
	mul.f32 	%f4905, %f4897, %f4902;
	mul.f32 	%f4906, %f4899, %f4904;
	sub.f32 	%f4907, %f4905, %f4906;
	mul.f32 	%f4908, %f4899, %f4902;
	fma.rn.f32 	%f4909, %f4897, %f4904, %f4908;
	mul.f32 	%f4910, %f4902, %f4907;
	mul.f32 	%f4911, %f4904, %f4909;
	sub.f32 	%f4912, %f4910, %f4911;
	mul.f32 	%f4913, %f4904, %f4907;
	fma.rn.f32 	%f4914, %f4902, %f4909, %f4913;
	mul.f32 	%f4915, %f4907, %f4912;
	mul.f32 	%f4916, %f4909, %f4914;
	sub.f32 	%f4917, %f4915, %f4916;
	mul.f32 	%f4918, %f4909, %f4912;
	fma.rn.f32 	%f4919, %f4907, %f4914, %f4918;
	mul.f32 	%f4920, %f4912, %f4917;
	mul.f32 	%f4921, %f4914, %f4919;
	sub.f32 	%f4922, %f4920, %f4921;
	mul.f32 	%f4923, %f4914, %f4917;
	fma.rn.f32 	%f4924, %f4912, %f4919, %f4923;
	mul.f32 	%f4925, %f4917, %f4922;
	mul.f32 	%f4926, %f4919, %f4924;
	sub.f32 	%f4927, %f4925, %f4926;
	mul.f32 	%f4928, %f4919, %f4922;
	fma.rn.f32 	%f4929, %f4917, %f4924, %f4928;
	mul.f32 	%f4930, %f4922, %f4927;
	mul.f32 	%f4931, %f4924, %f4929;
	sub.f32 	%f4932, %f4930, %f4931;
	mul.f32 	%f4933, %f4924, %f4927;
	fma.rn.f32 	%f4934, %f4922, %f4929, %f4933;
	mul.f32 	%f4935, %f4927, %f4932;
	mul.f32 	%f4936, %f4929, %f4934;
	sub.f32 	%f4937, %f4935, %f4936;
	mul.f32 	%f4938, %f4929, %f4932;
	fma.rn.f32 	%f4939, %f4927, %f4934, %f4938;
	mul.f32 	%f4940, %f4932, %f4937;
	mul.f32 	%f4941, %f4934, %f4939;
	sub.f32 	%f4942, %f4940, %f4941;
	mul.f32 	%f4943, %f4934, %f4937;
	fma.rn.f32 	%f4944, %f4932, %f4939, %f4943;
	mul.f32 	%f4945, %f4937, %f4942;
	mul.f32 	%f4946, %f4939, %f4944;
	sub.f32 	%f4947, %f4945, %f4946;
	mul.f32 	%f4948, %f4939, %f4942;
	fma.rn.f32 	%f4949, %f4937, %f4944, %f4948;
	mul.f32 	%f4950, %f4942, %f4947;
	mul.f32 	%f4951, %f4944, %f4949;
	sub.f32 	%f4952, %f4950, %f4951;
	mul.f32 	%f4953, %f4944, %f4947;
	fma.rn.f32 	%f4954, %f4942, %f4949, %f4953;
	mul.f32 	%f4955, %f4947, %f4952;
	mul.f32 	%f4956, %f4949, %f4954;
	sub.f32 	%f4957, %f4955, %f4956;
	mul.f32 	%f4958, %f4949, %f4952;
	fma.rn.f32 	%f4959, %f4947, %f4954, %f4958;
	mul.f32 	%f4960, %f4952, %f4957;
	mul.f32 	%f4961, %f4954, %f4959;
	sub.f32 	%f4962, %f4960, %f4961;
	mul.f32 	%f4963, %f4954, %f4957;
	fma.rn.f32 	%f4964, %f4952, %f4959, %f4963;
	mul.f32 	%f4965, %f4957, %f4962;
	mul.f32 	%f4966, %f4959, %f4964;
	sub.f32 	%f4967, %f4965, %f4966;
	mul.f32 	%f4968, %f4959, %f4962;
	fma.rn.f32 	%f4969, %f4957, %f4964, %f4968;
	mul.f32 	%f4970, %f4962, %f4967;
	mul.f32 	%f4971, %f4964, %f4969;
	sub.f32 	%f4972, %f4970, %f4971;
	mul.f32 	%f4973, %f4964, %f4967;
	fma.rn.f32 	%f4974, %f4962, %f4969, %f4973;
	mul.f32 	%f4975, %f4967, %f4972;
	mul.f32 	%f4976, %f4969, %f4974;
	sub.f32 	%f4977, %f4975, %f4976;
	mul.f32 	%f4978, %f4969, %f4972;
	fma.rn.f32 	%f4979, %f4967, %f4974, %f4978;
	mul.f32 	%f4980, %f4972, %f4977;
	mul.f32 	%f4981, %f4974, %f4979;
	sub.f32 	%f4982, %f4980, %f4981;
	mul.f32 	%f4983, %f4974, %f4977;
	fma.rn.f32 	%f4984, %f4972, %f4979, %f4983;
	mul.f32 	%f4985, %f4977, %f4982;
	mul.f32 	%f4986, %f4979, %f4984;
	sub.f32 	%f4987, %f4985, %f4986;
	mul.f32 	%f4988, %f4979, %f4982;
	fma.rn.f32 	%f4989, %f4977, %f4984, %f4988;
	mul.f32 	%f4990, %f4982, %f4987;
	mul.f32 	%f4991, %f4984, %f4989;
	sub.f32 	%f4992, %f4990, %f4991;
	mul.f32 	%f4993, %f4984, %f4987;
	fma.rn.f32 	%f4994, %f4982, %f4989, %f4993;
	mul.f32 	%f4995, %f4987, %f4992;
	mul.f32 	%f4996, %f4989, %f4994;
	sub.f32 	%f4997, %f4995, %f4996;
	mul.f32 	%f4998, %f4989, %f4992;
	fma.rn.f32 	%f4999, %f4987, %f4994, %f4998;
	mul.f32 	%f5000, %f4992, %f4997;
	mul.f32 	%f5001, %f4994, %f4999;
	sub.f32 	%f5002, %f5000, %f5001;
	mul.f32 	%f5003, %f4994, %f4997;
	fma.rn.f32 	%f5004, %f4992, %f4999, %f5003;
	mul.f32 	%f5005, %f4997, %f5002;
	mul.f32 	%f5006, %f4999, %f5004;
	sub.f32 	%f5007, %f5005, %f5006;
	mul.f32 	%f5008, %f4999, %f5002;
	fma.rn.f32 	%f5009, %f4997, %f5004, %f5008;
	mul.f32 	%f5010, %f5002, %f5007;
	mul.f32 	%f5011, %f5004, %f5009;
	sub.f32 	%f5012, %f5010, %f5011;
	mul.f32 	%f5013, %f5004, %f5007;
	fma.rn.f32 	%f5014, %f5002, %f5009, %f5013;
	mul.f32 	%f5015, %f5007, %f5012;
	mul.f32 	%f5016, %f5009, %f5014;
	sub.f32 	%f5017, %f5015, %f5016;
	mul.f32 	%f5018, %f5009, %f5012;
	fma.rn.f32 	%f5019, %f5007, %f5014, %f5018;
	mul.f32 	%f5020, %f5012, %f5017;
	mul.f32 	%f5021, %f5014, %f5019;
	sub.f32 	%f5022, %f5020, %f5021;
	mul.f32 	%f5023, %f5014, %f5017;
	fma.rn.f32 	%f5024, %f5012, %f5019, %f5023;
	mul.f32 	%f5025, %f5017, %f5022;
	mul.f32 	%f5026, %f5019, %f5024;
	sub.f32 	%f5027, %f5025, %f5026;
	mul.f32 	%f5028, %f5019, %f5022;
	fma.rn.f32 	%f5029, %f5017, %f5024, %f5028;
	mul.f32 	%f5030, %f5022, %f5027;
	mul.f32 	%f5031, %f5024, %f5029;
	sub.f32 	%f5032, %f5030, %f5031;
	mul.f32 	%f5033, %f5024, %f5027;
	fma.rn.f32 	%f5034, %f5022, %f5029, %f5033;
	mul.f32 	%f5035, %f5027, %f5032;
	mul.f32 	%f5036, %f5029, %f5034;
	sub.f32 	%f5037, %f5035, %f5036;
	mul.f32 	%f5038, %f5029, %f5032;
	fma.rn.f32 	%f5039, %f5027, %f5034, %f5038;
	mul.f32 	%f5040, %f5032, %f5037;
	mul.f32 	%f5041, %f5034, %f5039;
	sub.f32 	%f5042, %f5040, %f5041;
	mul.f32 	%f5043, %f5034, %f5037;
	fma.rn.f32 	%f5044, %f5032, %f5039, %f5043;
	mul.f32 	%f5045, %f5037, %f5042;
	mul.f32 	%f5046, %f5039, %f5044;
	sub.f32 	%f5047, %f5045, %f5046;
	mul.f32 	%f5048, %f5039, %f5042;
	fma.rn.f32 	%f5049, %f5037, %f5044, %f5048;
	mul.f32 	%f5050, %f5042, %f5047;
	mul.f32 	%f5051, %f5044, %f5049;
	sub.f32 	%f5052, %f5050, %f5051;
	mul.f32 	%f5053, %f5044, %f5047;
	fma.rn.f32 	%f5054, %f5042, %f5049, %f5053;
	mul.f32 	%f5055, %f5047, %f5052;
	mul.f32 	%f5056, %f5049, %f5054;
	sub.f32 	%f5057, %f5055, %f5056;
	mul.f32 	%f5058, %f5049, %f5052;
	fma.rn.f32 	%f5059, %f5047, %f5054, %f5058;
	mul.f32 	%f5060, %f5052, %f5057;
	mul.f32 	%f5061, %f5054, %f5059;
	sub.f32 	%f5062, %f5060, %f5061;
	mul.f32 	%f5063, %f5054, %f5057;
	fma.rn.f32 	%f5064, %f5052, %f5059, %f5063;
	mul.f32 	%f5065, %f5057, %f5062;
	mul.f32 	%f5066, %f5059, %f5064;
	sub.f32 	%f5067, %f5065, %f5066;
	mul.f32 	%f5068, %f5059, %f5062;
	fma.rn.f32 	%f5069, %f5057, %f5064, %f5068;
	mul.f32 	%f5070, %f5062, %f5067;
	mul.f32 	%f5071, %f5064, %f5069;
	sub.f32 	%f5072, %f5070, %f5071;
	mul.f32 	%f5073, %f5064, %f5067;
	fma.rn.f32 	%f5074, %f5062, %f5069, %f5073;
	mul.f32 	%f5075, %f5067, %f5072;
	mul.f32 	%f5076, %f5069, %f5074;
	sub.f32 	%f5077, %f5075, %f5076;
	mul.f32 	%f5078, %f5069, %f5072;
	fma.rn.f32 	%f5079, %f5067, %f5074, %f5078;
	mul.f32 	%f5080, %f5072, %f5077;
	mul.f32 	%f5081, %f5074, %f5079;
	sub.f32 	%f5082, %f5080, %f5081;
	mul.f32 	%f5083, %f5074, %f5077;
	fma.rn.f32 	%f5084, %f5072, %f5079, %f5083;
	mul.f32 	%f5085, %f5077, %f5082;
	mul.f32 	%f5086, %f5079, %f5084;
	sub.f32 	%f5087, %f5085, %f5086;
	mul.f32 	%f5088, %f5079, %f5082;
	fma.rn.f32 	%f5089, %f5077, %f5084, %f5088;
	mul.f32 	%f5090, %f5082, %f5087;
	mul.f32 	%f5091, %f5084, %f5089;
	sub.f32 	%f5092, %f5090, %f5091;
	mul.f32 	%f5093, %f5084, %f5087;
	fma.rn.f32 	%f5094, %f5082, %f5089, %f5093;
	mul.f32 	%f5095, %f5087, %f5092;
	mul.f32 	%f5096, %f5089, %f5094;
	sub.f32 	%f5097, %f5095, %f5096;
	mul.f32 	%f5098, %f5089, %f5092;
	fma.rn.f32 	%f5099, %f5087, %f5094, %f5098;
	mul.f32 	%f5100, %f5092, %f5097;
	mul.f32 	%f5101, %f5094, %f5099;
	sub.f32 	%f5102, %f5100, %f5101;
	mul.f32 	%f5103, %f5094, %f5097;
	fma.rn.f32 	%f5104, %f5092, %f5099, %f5103;
	mul.f32 	%f5105, %f5097, %f5102;
	mul.f32 	%f5106, %f5099, %f5104;
	sub.f32 	%f5107, %f5105, %f5106;
	mul.f32 	%f5108, %f5099, %f5102;
	fma.rn.f32 	%f5109, %f5097, %f5104, %f5108;
	mul.f32 	%f5110, %f5102, %f5107;
	mul.f32 	%f5111, %f5104, %f5109;
	sub.f32 	%f5112, %f5110, %f5111;
	mul.f32 	%f5113, %f5104, %f5107;
	fma.rn.f32 	%f5114, %f5102, %f5109, %f5113;
	mul.f32 	%f5115, %f5107, %f5112;
	mul.f32 	%f5116, %f5109, %f5114;
	sub.f32 	%f5117, %f5115, %f5116;
	mul.f32 	%f5118, %f5109, %f5112;
	fma.rn.f32 	%f5119, %f5107, %f5114, %f5118;
	mul.f32 	%f5120, %f5112, %f5117;
	mul.f32 	%f5121, %f5114, %f5119;
	sub.f32 	%f5122, %f5120, %f5121;
	mul.f32 	%f5123, %f5114, %f5117;
	fma.rn.f32 	%f5124, %f5112, %f5119, %f5123;
	mul.f32 	%f5125, %f5117, %f5122;
	mul.f32 	%f5126, %f5119, %f5124;
	sub.f32 	%f5127, %f5125, %f5126;
	mul.f32 	%f5128, %f5119, %f5122;
	fma.rn.f32 	%f5129, %f5117, %f5124, %f5128;
	mul.f32 	%f5130, %f5122, %f5127;
	mul.f32 	%f5131, %f5124, %f5129;
	sub.f32 	%f5132, %f5130, %f5131;
	mul.f32 	%f5133, %f5124, %f5127;
	fma.rn.f32 	%f5134, %f5122, %f5129, %f5133;
	mul.f32 	%f5135, %f5127, %f5132;
	mul.f32 	%f5136, %f5129, %f5134;
	sub.f32 	%f5137, %f5135, %f5136;
	mul.f32 	%f5138, %f5129, %f5132;
	fma.rn.f32 	%f5139, %f5127, %f5134, %f5138;
	mul.f32 	%f5140, %f5132, %f5137;
	mul.f32 	%f5141, %f5134, %f5139;
	sub.f32 	%f5142, %f5140, %f5141;
	mul.f32 	%f5143, %f5134, %f5137;
	fma.rn.f32 	%f5144, %f5132, %f5139, %f5143;
	mul.f32 	%f5145, %f5137, %f5142;
	mul.f32 	%f5146, %f5139, %f5144;
	sub.f32 	%f5147, %f5145, %f5146;
	mul.f32 	%f5148, %f5139, %f5142;
	fma.rn.f32 	%f5149, %f5137, %f5144, %f5148;
	mul.f32 	%f5150, %f5142, %f5147;
	mul.f32 	%f5151, %f5144, %f5149;
	sub.f32 	%f5152, %f5150, %f5151;
	mul.f32 	%f5153, %f5144, %f5147;
	fma.rn.f32 	%f5154, %f5142, %f5149, %f5153;
	mul.f32 	%f5155, %f5147, %f5152;
	mul.f32 	%f5156, %f5149, %f5154;
	sub.f32 	%f5157, %f5155, %f5156;
	mul.f32 	%f5158, %f5149, %f5152;
	fma.rn.f32 	%f5159, %f5147, %f5154, %f5158;
	mul.f32 	%f5160, %f5152, %f5157;
	mul.f32 	%f5161, %f5154, %f5159;
	sub.f32 	%f5162, %f5160, %f5161;
	mul.f32 	%f5163, %f5154, %f5157;
	fma.rn.f32 	%f5164, %f5152, %f5159, %f5163;
	mul.f32 	%f5165, %f5157, %f5162;
	mul.f32 	%f5166, %f5159, %f5164;
	sub.f32 	%f5167, %f5165, %f5166;
	mul.f32 	%f5168, %f5159, %f5162;
	fma.rn.f32 	%f5169, %f5157, %f5164, %f5168;
	mul.f32 	%f5170, %f5162, %f5167;
	mul.f32 	%f5171, %f5164, %f5169;
	sub.f32 	%f5172, %f5170, %f5171;
	mul.f32 	%f5173, %f5164, %f5167;
	fma.rn.f32 	%f5174, %f5162, %f5169, %f5173;
	mul.f32 	%f5175, %f5167, %f5172;
	mul.f32 	%f5176, %f5169, %f5174;
	sub.f32 	%f5177, %f5175, %f5176;
	mul.f32 	%f5178, %f5169, %f5172;
	fma.rn.f32 	%f5179, %f5167, %f5174, %f5178;
	mul.f32 	%f5180, %f5172, %f5177;
	mul.f32 	%f5181, %f5174, %f5179;
	sub.f32 	%f5182, %f5180, %f5181;
	mul.f32 	%f5183, %f5174, %f5177;
	fma.rn.f32 	%f5184, %f5172, %f5179, %f5183;
	mul.f32 	%f5185, %f5177, %f5182;
	mul.f32 	%f5186, %f5179, %f5184;
	sub.f32 	%f5187, %f5185, %f5186;
	mul.f32 	%f5188, %f5179, %f5182;
	fma.rn.f32 	%f5189, %f5177, %f5184, %f5188;
	mul.f32 	%f5190, %f5182, %f5187;
	mul.f32 	%f5191, %f5184, %f5189;
	sub.f32 	%f5192, %f5190, %f5191;
	mul.f32 	%f5193, %f5184, %f5187;
	fma.rn.f32 	%f5194, %f5182, %f5189, %f5193;
	mul.f32 	%f5195, %f5187, %f5192;
	mul.f32 	%f5196, %f5189, %f5194;
	sub.f32 	%f5197, %f5195, %f5196;
	mul.f32 	%f5198, %f5189, %f5192;
	fma.rn.f32 	%f5199, %f5187, %f5194, %f5198;
	mul.f32 	%f5200, %f5192, %f5197;
	mul.f32 	%f5201, %f5194, %f5199;
	sub.f32 	%f5202, %f5200, %f5201;
	mul.f32 	%f5203, %f5194, %f5197;
	fma.rn.f32 	%f5204, %f5192, %f5199, %f5203;
	mul.f32 	%f5205, %f5197, %f5202;
	mul.f32 	%f5206, %f5199, %f5204;
	sub.f32 	%f5207, %f5205, %f5206;
	mul.f32 	%f5208, %f5199, %f5202;
	fma.rn.f32 	%f5209, %f5197, %f5204, %f5208;
	mul.f32 	%f5210, %f5202, %f5207;
	mul.f32 	%f5211, %f5204, %f5209;
	sub.f32 	%f5212, %f5210, %f5211;
	mul.f32 	%f5213, %f5204, %f5207;
	fma.rn.f32 	%f5214, %f5202, %f5209, %f5213;
	mul.f32 	%f5215, %f5207, %f5212;
	mul.f32 	%f5216, %f5209, %f5214;
	sub.f32 	%f5217, %f5215, %f5216;
	mul.f32 	%f5218, %f5209, %f5212;
	fma.rn.f32 	%f5219, %f5207, %f5214, %f5218;
	mul.f32 	%f5220, %f5212, %f5217;
	mul.f32 	%f5221, %f5214, %f5219;
	sub.f32 	%f5222, %f5220, %f5221;
	mul.f32 	%f5223, %f5214, %f5217;
	fma.rn.f32 	%f5224, %f5212, %f5219, %f5223;
	mul.f32 	%f5225, %f5217, %f5222;
	mul.f32 	%f5226, %f5219, %f5224;
	sub.f32 	%f5227, %f5225, %f5226;
	mul.f32 	%f5228, %f5219, %f5222;
	fma.rn.f32 	%f5229, %f5217, %f5224, %f5228;
	mul.f32 	%f5230, %f5222, %f5227;
	mul.f32 	%f5231, %f5224, %f5229;
	sub.f32 	%f5232, %f5230, %f5231;
	mul.f32 	%f5233, %f5224, %f5227;
	fma.rn.f32 	%f5234, %f5222, %f5229, %f5233;
	mul.f32 	%f5235, %f5227, %f5232;
	mul.f32 	%f5236, %f5229, %f5234;
	sub.f32 	%f5237, %f5235, %f5236;
	mul.f32 	%f5238, %f5229, %f5232;
	fma.rn.f32 	%f5239, %f5227, %f5234, %f5238;
	mul.f32 	%f5240, %f5232, %f5237;
	mul.f32 	%f5241, %f5234, %f5239;
	sub.f32 	%f5242, %f5240, %f5241;
	mul.f32 	%f5243, %f5234, %f5237;
	fma.rn.f32 	%f5244, %f5232, %f5239, %f5243;
	mul.f32 	%f5245, %f5237, %f5242;
	mul.f32 	%f5246, %f5239, %f5244;
	sub.f32 	%f5247, %f5245, %f5246;
	mul.f32 	%f5248, %f5239, %f5242;
	fma.rn.f32 	%f5249, %f5237, %f5244, %f5248;
	mul.f32 	%f5250, %f5242, %f5247;
	mul.f32 	%f5251, %f5244, %f5249;
	sub.f32 	%f5252, %f5250, %f5251;
	mul.f32 	%f5253, %f5244, %f5247;
	fma.rn.f32 	%f5254, %f5242, %f5249, %f5253;
	mul.f32 	%f5255, %f5247, %f5252;
	mul.f32 	%f5256, %f5249, %f5254;
	sub.f32 	%f5257, %f5255, %f5256;
	mul.f32 	%f5258, %f5249, %f5252;
	fma.rn.f32 	%f5259, %f5247, %f5254, %f5258;
	mul.f32 	%f5260, %f5252, %f5257;
	mul.f32 	%f5261, %f5254, %f5259;
	sub.f32 	%f5262, %f5260, %f5261;
	mul.f32 	%f5263, %f5254, %f5257;
	fma.rn.f32 	%f5264, %f5252, %f5259, %f5263;
	mul.f32 	%f5265, %f5257, %f5262;
	mul.f32 	%f5266, %f5259, %f5264;
	sub.f32 	%f5267, %f5265, %f5266;
	mul.f32 	%f5268, %f5259, %f5262;
	fma.rn.f32 	%f5269, %f5257, %f5264, %f5268;
	mul.f32 	%f5270, %f5262, %f5267;
	mul.f32 	%f5271, %f5264, %f5269;
	sub.f32 	%f5272, %f5270, %f5271;
	mul.f32 	%f5273, %f5264, %f5267;
	fma.rn.f32 	%f5274, %f5262, %f5269, %f5273;
	mul.f32 	%f5275, %f5267, %f5272;
	mul.f32 	%f5276, %f5269, %f5274;
	sub.f32 	%f5277, %f5275, %f5276;
	mul.f32 	%f5278, %f5269, %f5272;
	fma.rn.f32 	%f5279, %f5267, %f5274, %f5278;
	mul.f32 	%f5280, %f5272, %f5277;
	mul.f32 	%f5281, %f5274, %f5279;
	sub.f32 	%f5282, %f5280, %f5281;
	mul.f32 	%f5283, %f5274, %f5277;
	fma.rn.f32 	%f5284, %f5272, %f5279, %f5283;
	mul.f32 	%f5285, %f5277, %f5282;
	mul.f32 	%f5286, %f5279, %f5284;
	sub.f32 	%f5287, %f5285, %f5286;
	mul.f32 	%f5288, %f5279, %f5282;
	fma.rn.f32 	%f5289, %f5277, %f5284, %f5288;
	mul.f32 	%f5290, %f5282, %f5287;
	mul.f32 	%f5291, %f5284, %f5289;
	sub.f32 	%f5292, %f5290, %f5291;
	mul.f32 	%f5293, %f5284, %f5287;
	fma.rn.f32 	%f5294, %f5282, %f5289, %f5293;
	mul.f32 	%f5295, %f5287, %f5292;
	mul.f32 	%f5296, %f5289, %f5294;
	sub.f32 	%f5297, %f5295, %f5296;
	mul.f32 	%f5298, %f5289, %f5292;
	fma.rn.f32 	%f5299, %f5287, %f5294, %f5298;
	mul.f32 	%f5300, %f5292, %f5297;
	mul.f32 	%f5301, %f5294, %f5299;
	sub.f32 	%f5302, %f5300, %f5301;
	mul.f32 	%f5303, %f5294, %f5297;
	fma.rn.f32 	%f5304, %f5292, %f5299, %f5303;
	mul.f32 	%f5305, %f5297, %f5302;
	mul.f32 	%f5306, %f5299, %f5304;
	sub.f32 	%f5307, %f5305, %f5306;
	mul.f32 	%f5308, %f5299, %f5302;
	fma.rn.f32 	%f5309, %f5297, %f5304, %f5308;
	mul.f32 	%f5310, %f5302, %f5307;
	mul.f32 	%f5311, %f5304, %f5309;
	sub.f32 	%f5312, %f5310, %f5311;
	mul.f32 	%f5313, %f5304, %f5307;
	fma.rn.f32 	%f5314, %f5302, %f5309, %f5313;
	mul.f32 	%f5315, %f5307, %f5312;
	mul.f32 	%f5316, %f5309, %f5314;
	sub.f32 	%f5317, %f5315, %f5316;
	mul.f32 	%f5318, %f5309, %f5312;
	fma.rn.f32 	%f5319, %f5307, %f5314, %f5318;
	mul.f32 	%f5320, %f5312, %f5317;
	mul.f32 	%f5321, %f5314, %f5319;
	sub.f32 	%f5322, %f5320, %f5321;
	mul.f32 	%f5323, %f5314, %f5317;
	fma.rn.f32 	%f5324, %f5312, %f5319, %f5323;
	mul.f32 	%f5325, %f5317, %f5322;
	mul.f32 	%f5326, %f5319, %f5324;
	sub.f32 	%f5327, %f5325, %f5326;
	mul.f32 	%f5328, %f5319, %f5322;
	fma.rn.f32 	%f5329, %f5317, %f5324, %f5328;
	mul.f32 	%f5330, %f5322, %f5327;
	mul.f32 	%f5331, %f5324, %f5329;
	sub.f32 	%f5332, %f5330, %f5331;
	mul.f32 	%f5333, %f5324, %f5327;
	fma.rn.f32 	%f5334, %f5322, %f5329, %f5333;
	mul.f32 	%f5335, %f5327, %f5332;
	mul.f32 	%f5336, %f5329, %f5334;
	sub.f32 	%f5337, %f5335, %f5336;
	mul.f32 	%f5338, %f5329, %f5332;
	fma.rn.f32 	%f5339, %f5327, %f5334, %f5338;
	mul.f32 	%f5340, %f5332, %f5337;
	mul.f32 	%f5341, %f5334, %f5339;
	sub.f32 	%f5342, %f5340, %f5341;
	mul.f32 	%f5343, %f5334, %f5337;
	fma.rn.f32 	%f5344, %f5332, %f5339, %f5343;
	mul.f32 	%f5345, %f5337, %f5342;
	mul.f32 	%f5346, %f5339, %f5344;
	sub.f32 	%f5347, %f5345, %f5346;
	mul.f32 	%f5348, %f5339, %f5342;
	fma.rn.f32 	%f5349, %f5337, %f5344, %f5348;
	mul.f32 	%f5350, %f5342, %f5347;
	mul.f32 	%f5351, %f5344, %f5349;
	sub.f32 	%f5352, %f5350, %f5351;
	mul.f32 	%f5353, %f5344, %f5347;
	fma.rn.f32 	%f5354, %f5342, %f5349, %f5353;
	mul.f32 	%f5355, %f5347, %f5352;
	mul.f32 	%f5356, %f5349, %f5354;
	sub.f32 	%f5357, %f5355, %f5356;
	mul.f32 	%f5358, %f5349, %f5352;
	fma.rn.f32 	%f5359, %f5347, %f5354, %f5358;
	mul.f32 	%f5360, %f5352, %f5357;
	mul.f32 	%f5361, %f5354, %f5359;
	sub.f32 	%f5362, %f5360, %f5361;
	mul.f32 	%f5363, %f5354, %f5357;
	fma.rn.f32 	%f5364, %f5352, %f5359, %f5363;
	mul.f32 	%f5365, %f5357, %f5362;
	mul.f32 	%f5366, %f5359, %f5364;
	sub.f32 	%f5367, %f5365, %f5366;
	mul.f32 	%f5368, %f5359, %f5362;
	fma.rn.f32 	%f5369, %f5357, %f5364, %f5368;
	mul.f32 	%f5370, %f5362, %f5367;
	mul.f32 	%f5371, %f5364, %f5369;
	sub.f32 	%f5372, %f5370, %f5371;
	mul.f32 	%f5373, %f5364, %f5367;
	fma.rn.f32 	%f5374, %f5362, %f5369, %f5373;
	mul.f32 	%f5375, %f5367, %f5372;
	mul.f32 	%f5376, %f5369, %f5374;
	sub.f32 	%f5377, %f5375, %f5376;
	mul.f32 	%f5378, %f5369, %f5372;
	fma.rn.f32 	%f5379, %f5367, %f5374, %f5378;
	mul.f32 	%f5380, %f5372, %f5377;
	mul.f32 	%f5381, %f5374, %f5379;
	sub.f32 	%f5382, %f5380, %f5381;
	mul.f32 	%f5383, %f5374, %f5377;
	fma.rn.f32 	%f5384, %f5372, %f5379, %f5383;
	mul.f32 	%f5385, %f5377, %f5382;
	mul.f32 	%f5386, %f5379, %f5384;
	sub.f32 	%f5387, %f5385, %f5386;
	mul.f32 	%f5388, %f5379, %f5382;
	fma.rn.f32 	%f5389, %f5377, %f5384, %f5388;
	mul.f32 	%f5390, %f5382, %f5387;
	mul.f32 	%f5391, %f5384, %f5389;
	sub.f32 	%f5392, %f5390, %f5391;
	mul.f32 	%f5393, %f5384, %f5387;
	fma.rn.f32 	%f5394, %f5382, %f5389, %f5393;
	mul.f32 	%f5395, %f5387, %f5392;
	mul.f32 	%f5396, %f5389, %f5394;
	sub.f32 	%f5397, %f5395, %f5396;
	mul.f32 	%f5398, %f5389, %f5392;
	fma.rn.f32 	%f5399, %f5387, %f5394, %f5398;
	mul.f32 	%f5400, %f5392, %f5397;
	mul.f32 	%f5401, %f5394, %f5399;
	sub.f32 	%f5402, %f5400, %f5401;
	mul.f32 	%f5403, %f5394, %f5397;
	fma.rn.f32 	%f5404, %f5392, %f5399, %f5403;
	mul.f32 	%f5405, %f5397, %f5402;
	mul.f32 	%f5406, %f5399, %f5404;
	sub.f32 	%f5407, %f5405, %f5406;
	mul.f32 	%f5408, %f5399, %f5402;
	fma.rn.f32 	%f5409, %f5397, %f5404, %f5408;
	mul.f32 	%f5410, %f5402, %f5407;
	mul.f32 	%f5411, %f5404, %f5409;
	sub.f32 	%f5412, %f5410, %f5411;
	mul.f32 	%f5413, %f5404, %f5407;
	fma.rn.f32 	%f5414, %f5402, %f5409, %f5413;
	mul.f32 	%f5415, %f5407, %f5412;
	mul.f32 	%f5416, %f5409, %f5414;
	sub.f32 	%f5417, %f5415, %f5416;
	mul.f32 	%f5418, %f5409, %f5412;
	fma.rn.f32 	%f5419, %f5407, %f5414, %f5418;
	mul.f32 	%f5420, %f5412, %f5417;
	mul.f32 	%f5421, %f5414, %f5419;
	sub.f32 	%f5422, %f5420, %f5421;
	mul.f32 	%f5423, %f5414, %f5417;
	fma.rn.f32 	%f5424, %f5412, %f5419, %f5423;
	mul.f32 	%f5425, %f5417, %f5422;
	mul.f32 	%f5426, %f5419, %f5424;
	sub.f32 	%f5427, %f5425, %f5426;
	mul.f32 	%f5428, %f5419, %f5422;
	fma.rn.f32 	%f5429, %f5417, %f5424, %f5428;
	mul.f32 	%f5430, %f5422, %f5427;
	mul.f32 	%f5431, %f5424, %f5429;
	sub.f32 	%f5432, %f5430, %f5431;
	mul.f32 	%f5433, %f5424, %f5427;
	fma.rn.f32 	%f5434, %f5422, %f5429, %f5433;
	mul.f32 	%f5435, %f5427, %f5432;
	mul.f32 	%f5436, %f5429, %f5434;
	sub.f32 	%f5437, %f5435, %f5436;
	mul.f32 	%f5438, %f5429, %f5432;
	fma.rn.f32 	%f5439, %f5427, %f5434, %f5438;
	mul.f32 	%f5440, %f5432, %f5437;
	mul.f32 	%f5441, %f5434, %f5439;
	sub.f32 	%f5442, %f5440, %f5441;
	mul.f32 	%f5443, %f5434, %f5437;
	fma.rn.f32 	%f5444, %f5432, %f5439, %f5443;
	mul.f32 	%f5445, %f5437, %f5442;
	mul.f32 	%f5446, %f5439, %f5444;
	sub.f32 	%f5447, %f5445, %f5446;
	mul.f32 	%f5448, %f5439, %f5442;
	fma.rn.f32 	%f5449, %f5437, %f5444, %f5448;
	mul.f32 	%f5450, %f5442, %f5447;
	mul.f32 	%f5451, %f5444, %f5449;
	sub.f32 	%f5452, %f5450, %f5451;
	mul.f32 	%f5453, %f5444, %f5447;
	fma.rn.f32 	%f5454, %f5442, %f5449, %f5453;
	mul.f32 	%f5455, %f5447, %f5452;
	mul.f32 	%f5456, %f5449, %f5454;
	sub.f32 	%f5457, %f5455, %f5456;
	mul.f32 	%f5458, %f5449, %f5452;
	fma.rn.f32 	%f5459, %f5447, %f5454, %f5458;
	mul.f32 	%f5460, %f5452, %f5457;
	mul.f32 	%f5461, %f5454, %f5459;
	sub.f32 	%f5462, %f5460, %f5461;
	mul.f32 	%f5463, %f5454, %f5457;
	fma.rn.f32 	%f5464, %f5452, %f5459, %f5463;
	mul.f32 	%f5465, %f5457, %f5462;
	mul.f32 	%f5466, %f5459, %f5464;
	sub.f32 	%f5467, %f5465, %f5466;
	mul.f32 	%f5468, %f5459, %f5462;
	fma.rn.f32 	%f5469, %f5457, %f5464, %f5468;
	mul.f32 	%f5470, %f5462, %f5467;
	mul.f32 	%f5471, %f5464, %f5469;
	sub.f32 	%f5472, %f5470, %f5471;
	mul.f32 	%f5473, %f5464, %f5467;
	fma.rn.f32 	%f5474, %f5462, %f5469, %f5473;
	mul.f32 	%f5475, %f5467, %f5472;
	mul.f32 	%f5476, %f5469, %f5474;
	sub.f32 	%f5477, %f5475, %f5476;
	mul.f32 	%f5478, %f5469, %f5472;
	fma.rn.f32 	%f5479, %f5467, %f5474, %f5478;
	mul.f32 	%f5480, %f5472, %f5477;
	mul.f32 	%f5481, %f5474, %f5479;
	sub.f32 	%f5482, %f5480, %f5481;
	mul.f32 	%f5483, %f5474, %f5477;
	fma.rn.f32 	%f5484, %f5472, %f5479, %f5483;
	mul.f32 	%f5485, %f5477, %f5482;
	mul.f32 	%f5486, %f5479, %f5484;
	sub.f32 	%f5487, %f5485, %f5486;
	mul.f32 	%f5488, %f5479, %f5482;
	fma.rn.f32 	%f5489, %f5477, %f5484, %f5488;
	mul.f32 	%f5490, %f5482, %f5487;
	mul.f32 	%f5491, %f5484, %f5489;
	sub.f32 	%f5492, %f5490, %f5491;
	mul.f32 	%f5493, %f5484, %f5487;
	fma.rn.f32 	%f5494, %f5482, %f5489, %f5493;
	mul.f32 	%f5495, %f5487, %f5492;
	mul.f32 	%f5496, %f5489, %f5494;
	sub.f32 	%f5497, %f5495, %f5496;
	mul.f32 	%f5498, %f5489, %f5492;
	fma.rn.f32 	%f5499, %f5487, %f5494, %f5498;
	mul.f32 	%f5500, %f5492, %f5497;
	mul.f32 	%f5501, %f5494, %f5499;
	sub.f32 	%f5502, %f5500, %f5501;
	mul.f32 	%f5503, %f5494, %f5497;
	fma.rn.f32 	%f5504, %f5492, %f5499, %f5503;
	mul.f32 	%f5505, %f5497, %f5502;
	mul.f32 	%f5506, %f5499, %f5504;
	sub.f32 	%f5507, %f5505, %f5506;
	mul.f32 	%f5508, %f5499, %f5502;
	fma.rn.f32 	%f5509, %f5497, %f5504, %f5508;
	mul.f32 	%f5510, %f5502, %f5507;
	mul.f32 	%f5511, %f5504, %f5509;
	sub.f32 	%f5512, %f5510, %f5511;
	mul.f32 	%f5513, %f5504, %f5507;
	fma.rn.f32 	%f5514, %f5502, %f5509, %f5513;
	mul.f32 	%f5515, %f5507, %f5512;
	mul.f32 	%f5516, %f5509, %f5514;
	sub.f32 	%f5517, %f5515, %f5516;
	mul.f32 	%f5518, %f5509, %f5512;
	fma.rn.f32 	%f5519, %f5507, %f5514, %f5518;
	mul.f32 	%f5520, %f5512, %f5517;
	mul.f32 	%f5521, %f5514, %f5519;
	sub.f32 	%f5522, %f5520, %f5521;
	mul.f32 	%f5523, %f5514, %f5517;
	fma.rn.f32 	%f5524, %f5512, %f5519, %f5523;
	mul.f32 	%f5525, %f5517, %f5522;
	mul.f32 	%f5526, %f5519, %f5524;
	sub.f32 	%f5527, %f5525, %f5526;
	mul.f32 	%f5528, %f5519, %f5522;
	fma.rn.f32 	%f5529, %f5517, %f5524, %f5528;
	mul.f32 	%f5530, %f5522, %f5527;
	mul.f32 	%f5531, %f5524, %f5529;
	sub.f32 	%f5532, %f5530, %f5531;
	mul.f32 	%f5533, %f5524, %f5527;
	fma.rn.f32 	%f5534, %f5522, %f5529, %f5533;
	mul.f32 	%f5535, %f5527, %f5532;
	mul.f32 	%f5536, %f5529, %f5534;
	sub.f32 	%f5537, %f5535, %f5536;
	mul.f32 	%f5538, %f5529, %f5532;
	fma.rn.f32 	%f5539, %f5527, %f5534, %f5538;
	mul.f32 	%f5540, %f5532, %f5537;
	mul.f32 	%f5541, %f5534, %f5539;
	sub.f32 	%f5542, %f5540, %f5541;
	mul.f32 	%f5543, %f5534, %f5537;
	fma.rn.f32 	%f5544, %f5532, %f5539, %f5543;
	mul.f32 	%f5545, %f5537, %f5542;
	mul.f32 	%f5546, %f5539, %f5544;
	sub.f32 	%f5547, %f5545, %f5546;
	mul.f32 	%f5548, %f5539, %f5542;
	fma.rn.f32 	%f5549, %f5537, %f5544, %f5548;
	mul.f32 	%f5550, %f5542, %f5547;
	mul.f32 	%f5551, %f5544, %f5549;
	sub.f32 	%f5552, %f5550, %f5551;
	mul.f32 	%f5553, %f5544, %f5547;
	fma.rn.f32 	%f5554, %f5542, %f5549, %f5553;
	mul.f32 	%f5555, %f5547, %f5552;
	mul.f32 	%f5556, %f5549, %f5554;
	sub.f32 	%f5557, %f5555, %f5556;
	mul.f32 	%f5558, %f5549, %f5552;
	fma.rn.f32 	%f5559, %f5547, %f5554, %f5558;
	mul.f32 	%f5560, %f5552, %f5557;
	mul.f32 	%f5561, %f5554, %f5559;
	sub.f32 	%f5562, %f5560, %f5561;
	mul.f32 	%f5563, %f5554, %f5557;
	fma.rn.f32 	%f5564, %f5552, %f5559, %f5563;
	mul.f32 	%f5565, %f5557, %f5562;
	mul.f32 	%f5566, %f5559, %f5564;
	sub.f32 	%f5567, %f5565, %f5566;
	mul.f32 	%f5568, %f5559, %f5562;
	fma.rn.f32 	%f5569, %f5557, %f5564, %f5568;
	mul.f32 	%f5570, %f5562, %f5567;
	mul.f32 	%f5571, %f5564, %f5569;
	sub.f32 	%f5572, %f5570, %f5571;
	mul.f32 	%f5573, %f5564, %f5567;
	fma.rn.f32 	%f5574, %f5562, %f5569, %f5573;
	mul.f32 	%f5575, %f5567, %f5572;
	mul.f32 	%f5576, %f5569, %f5574;
	sub.f32 	%f5577, %f5575, %f5576;
	mul.f32 	%f5578, %f5569, %f5572;
	fma.rn.f32 	%f5579, %f5567, %f5574, %f5578;
	mul.f32 	%f5580, %f5572, %f5577;
	mul.f32 	%f5581, %f5574, %f5579;
	sub.f32 	%f5582, %f5580, %f5581;
	mul.f32 	%f5583, %f5574, %f5577;
	fma.rn.f32 	%f5584, %f5572, %f5579, %f5583;
	mul.f32 	%f5585, %f5577, %f5582;
	mul.f32 	%f5586, %f5579, %f5584;
	sub.f32 	%f5587, %f5585, %f5586;
	mul.f32 	%f5588, %f5579, %f5582;
	fma.rn.f32 	%f5589, %f5577, %f5584, %f5588;
	mul.f32 	%f5590, %f5582, %f5587;
	mul.f32 	%f5591, %f5584, %f5589;
	sub.f32 	%f5592, %f5590, %f5591;
	mul.f32 	%f5593, %f5584, %f5587;
	fma.rn.f32 	%f5594, %f5582, %f5589, %f5593;
	mul.f32 	%f5595, %f5587, %f5592;
	mul.f32 	%f5596, %f5589, %f5594;
	sub.f32 	%f5597, %f5595, %f5596;
	mul.f32 	%f5598, %f5589, %f5592;
	fma.rn.f32 	%f5599, %f5587, %f5594, %f5598;
	mul.f32 	%f5600, %f5592, %f5597;
	mul.f32 	%f5601, %f5594, %f5599;
	sub.f32 	%f5602, %f5600, %f5601;
	mul.f32 	%f5603, %f5594, %f5597;
	fma.rn.f32 	%f5604, %f5592, %f5599, %f5603;
	mul.f32 	%f5605, %f5597, %f5602;
	mul.f32 	%f5606, %f5599, %f5604;
	sub.f32 	%f5607, %f5605, %f5606;
	mul.f32 	%f5608, %f5599, %f5602;
	fma.rn.f32 	%f5609, %f5597, %f5604, %f5608;
	mul.f32 	%f5610, %f5602, %f5607;
	mul.f32 	%f5611, %f5604, %f5609;
	sub.f32 	%f5612, %f5610, %f5611;
	mul.f32 	%f5613, %f5604, %f5607;
	fma.rn.f32 	%f5614, %f5602, %f5609, %f5613;
	mul.f32 	%f5615, %f5607, %f5612;
	mul.f32 	%f5616, %f5609, %f5614;
	sub.f32 	%f5617, %f5615, %f5616;
	mul.f32 	%f5618, %f5609, %f5612;
	fma.rn.f32 	%f5619, %f5607, %f5614, %f5618;
	mul.f32 	%f5620, %f5612, %f5617;
	mul.f32 	%f5621, %f5614, %f5619;
	sub.f32 	%f5622, %f5620, %f5621;
	mul.f32 	%f5623, %f5614, %f5617;
	fma.rn.f32 	%f5624, %f5612, %f5619, %f5623;
	mul.f32 	%f5625, %f5617, %f5622;
	mul.f32 	%f5626, %f5619, %f5624;
	sub.f32 	%f5627, %f5625, %f5626;
	mul.f32 	%f5628, %f5619, %f5622;
	fma.rn.f32 	%f5629, %f5617, %f5624, %f5628;
	mul.f32 	%f5630, %f5622, %f5627;
	mul.f32 	%f5631, %f5624, %f5629;
	sub.f32 	%f5632, %f5630, %f5631;
	mul.f32 	%f5633, %f5624, %f5627;
	fma.rn.f32 	%f5634, %f5622, %f5629, %f5633;
	mul.f32 	%f5635, %f5627, %f5632;
	mul.f32 	%f5636, %f5629, %f5634;
	sub.f32 	%f5637, %f5635, %f5636;
	mul.f32 	%f5638, %f5629, %f5632;
	fma.rn.f32 	%f5639, %f5627, %f5634, %f5638;
	mul.f32 	%f5640, %f5632, %f5637;
	mul.f32 	%f5641, %f5634, %f5639;
	sub.f32 	%f5642, %f5640, %f5641;
	mul.f32 	%f5643, %f5634, %f5637;
	fma.rn.f32 	%f5644, %f5632, %f5639, %f5643;
	mul.f32 	%f5645, %f5637, %f5642;
	mul.f32 	%f5646, %f5639, %f5644;
	sub.f32 	%f5647, %f5645, %f5646;
	mul.f32 	%f5648, %f5639, %f5642;
	fma.rn.f32 	%f5649, %f5637, %f5644, %f5648;
	mul.f32 	%f5650, %f5642, %f5647;
	mul.f32 	%f5651, %f5644, %f5649;
	sub.f32 	%f5652, %f5650, %f5651;
	mul.f32 	%f5653, %f5644, %f5647;
	fma.rn.f32 	%f5654, %f5642, %f5649, %f5653;
	mul.f32 	%f5655, %f5647, %f5652;
	mul.f32 	%f5656, %f5649, %f5654;
	sub.f32 	%f5657, %f5655, %f5656;
	mul.f32 	%f5658, %f5649, %f5652;
	fma.rn.f32 	%f5659, %f5647, %f5654, %f5658;
	mul.f32 	%f5660, %f5652, %f5657;
	mul.f32 	%f5661, %f5654, %f5659;
	sub.f32 	%f5662, %f5660, %f5661;
	mul.f32 	%f5663, %f5654, %f5657;
	fma.rn.f32 	%f5664, %f5652, %f5659, %f5663;
	mul.f32 	%f5665, %f5657, %f5662;
	mul.f32 	%f5666, %f5659, %f5664;
	sub.f32 	%f5667, %f5665, %f5666;
	mul.f32 	%f5668, %f5659, %f5662;
	fma.rn.f32 	%f5669, %f5657, %f5664, %f5668;
	mul.f32 	%f5670, %f5662, %f5667;
	mul.f32 	%f5671, %f5664, %f5669;
	sub.f32 	%f5672, %f5670, %f5671;
	mul.f32 	%f5673, %f5664, %f5667;
	fma.rn.f32 	%f5674, %f5662, %f5669, %f5673;
	mul.f32 	%f5675, %f5667, %f5672;
	mul.f32 	%f5676, %f5669, %f5674;
	sub.f32 	%f5677, %f5675, %f5676;
	mul.f32 	%f5678, %f5669, %f5672;
	fma.rn.f32 	%f5679, %f5667, %f5674, %f5678;
	mul.f32 	%f5680, %f5672, %f5677;
	mul.f32 	%f5681, %f5674, %f5679;
	sub.f32 	%f5682, %f5680, %f5681;
	mul.f32 	%f5683, %f5674, %f5677;
	fma.rn.f32 	%f5684, %f5672, %f5679, %f5683;
	mul.f32 	%f5685, %f5677, %f5682;
	mul.f32 	%f5686, %f5679, %f5684;
	sub.f32 	%f5687, %f5685, %f5686;
	mul.f32 	%f5688, %f5679, %f5682;
	fma.rn.f32 	%f5689, %f5677, %f5684, %f5688;
	mul.f32 	%f5690, %f5682, %f5687;
	mul.f32 	%f5691, %f5684, %f5689;
	sub.f32 	%f5692, %f5690, %f5691;
	mul.f32 	%f5693, %f5684, %f5687;
	fma.rn.f32 	%f5694, %f5682, %f5689, %f5693;
	mul.f32 	%f5695, %f5687, %f5692;
	mul.f32 	%f5696, %f5689, %f5694;
	sub.f32 	%f5697, %f5695, %f5696;
	mul.f32 	%f5698, %f5689, %f5692;
	fma.rn.f32 	%f5699, %f5687, %f5694, %f5698;
	mul.f32 	%f5700, %f5692, %f5697;
	mul.f32 	%f5701, %f5694, %f5699;
	sub.f32 	%f5702, %f5700, %f5701;
	mul.f32 	%f5703, %f5694, %f5697;
	fma.rn.f32 	%f5704, %f5692, %f5699, %f5703;
	mul.f32 	%f5705, %f5697, %f5702;
	mul.f32 	%f5706, %f5699, %f5704;
	sub.f32 	%f5707, %f5705, %f5706;
	mul.f32 	%f5708, %f5699, %f5702;
	fma.rn.f32 	%f5709, %f5697, %f5704, %f5708;
	mul.f32 	%f5710, %f5702, %f5707;
	mul.f32 	%f5711, %f5704, %f5709;
	sub.f32 	%f5712, %f5710, %f5711;
	mul.f32 	%f5713, %f5704, %f5707;
	fma.rn.f32 	%f5714, %f5702, %f5709, %f5713;
	mul.f32 	%f5715, %f5707, %f5712;
	mul.f32 	%f5716, %f5709, %f5714;
	sub.f32 	%f5717, %f5715, %f5716;
	mul.f32 	%f5718, %f5709, %f5712;
	fma.rn.f32 	%f5719, %f5707, %f5714, %f5718;
	mul.f32 	%f5720, %f5712, %f5717;
	mul.f32 	%f5721, %f5714, %f5719;
	sub.f32 	%f5722, %f5720, %f5721;
	mul.f32 	%f5723, %f5714, %f5717;
	fma.rn.f32 	%f5724, %f5712, %f5719, %f5723;
	mul.f32 	%f5725, %f5717, %f5722;
	mul.f32 	%f5726, %f5719, %f5724;
	sub.f32 	%f5727, %f5725, %f5726;
	mul.f32 	%f5728, %f5719, %f5722;
	fma.rn.f32 	%f5729, %f5717, %f5724, %f5728;
	mul.f32 	%f5730, %f5722, %f5727;
	mul.f32 	%f5731, %f5724, %f5729;
	sub.f32 	%f5732, %f5730, %f5731;
	mul.f32 	%f5733, %f5724, %f5727;
	fma.rn.f32 	%f5734, %f5722, %f5729, %f5733;
	mul.f32 	%f5735, %f5727, %f5732;
	mul.f32 	%f5736, %f5729, %f5734;
	sub.f32 	%f5737, %f5735, %f5736;
	mul.f32 	%f5738, %f5729, %f5732;
	fma.rn.f32 	%f5739, %f5727, %f5734, %f5738;
	mul.f32 	%f5740, %f5732, %f5737;
	mul.f32 	%f5741, %f5734, %f5739;
	sub.f32 	%f5742, %f5740, %f5741;
	mul.f32 	%f5743, %f5734, %f5737;
	fma.rn.f32 	%f5744, %f5732, %f5739, %f5743;
	mul.f32 	%f5745, %f5737, %f5742;
	mul.f32 	%f5746, %f5739, %f5744;
	sub.f32 	%f5747, %f5745, %f5746;
	mul.f32 	%f5748, %f5739, %f5742;
	fma.rn.f32 	%f5749, %f5737, %f5744, %f5748;
	mul.f32 	%f5750, %f5742, %f5747;
	mul.f32 	%f5751, %f5744, %f5749;
	sub.f32 	%f5752, %f5750, %f5751;
	mul.f32 	%f5753, %f5744, %f5747;
	fma.rn.f32 	%f5754, %f5742, %f5749, %f5753;
	mul.f32 	%f5755, %f5747, %f5752;
	mul.f32 	%f5756, %f5749, %f5754;
	sub.f32 	%f5757, %f5755, %f5756;
	mul.f32 	%f5758, %f5749, %f5752;
	fma.rn.f32 	%f5759, %f5747, %f5754, %f5758;
	mul.f32 	%f5760, %f5752, %f5757;
	mul.f32 	%f5761, %f5754, %f5759;
	sub.f32 	%f5762, %f5760, %f5761;
	mul.f32 	%f5763, %f5754, %f5757;
	fma.rn.f32 	%f5764, %f5752, %f5759, %f5763;
	mul.f32 	%f5765, %f5757, %f5762;
	mul.f32 	%f5766, %f5759, %f5764;
	sub.f32 	%f5767, %f5765, %f5766;
	mul.f32 	%f5768, %f5759, %f5762;
	fma.rn.f32 	%f5769, %f5757, %f5764, %f5768;
	mul.f32 	%f5770, %f5762, %f5767;
	mul.f32 	%f5771, %f5764, %f5769;
	sub.f32 	%f5772, %f5770, %f5771;
	mul.f32 	%f5773, %f5764, %f5767;
	fma.rn.f32 	%f5774, %f5762, %f5769, %f5773;
	mul.f32 	%f5775, %f5767, %f5772;
	mul.f32 	%f5776, %f5769, %f5774;
	sub.f32 	%f5777, %f5775, %f5776;
	mul.f32 	%f5778, %f5769, %f5772;
	fma.rn.f32 	%f5779, %f5767, %f5774, %f5778;
	mul.f32 	%f5780, %f5772, %f5777;
	mul.f32 	%f5781, %f5774, %f5779;
	sub.f32 	%f5782, %f5780, %f5781;
	mul.f32 	%f5783, %f5774, %f5777;
	fma.rn.f32 	%f5784, %f5772, %f5779, %f5783;
	mul.f32 	%f5785, %f5777, %f5782;
	mul.f32 	%f5786, %f5779, %f5784;
	sub.f32 	%f5787, %f5785, %f5786;
	mul.f32 	%f5788, %f5779, %f5782;
	fma.rn.f32 	%f5789, %f5777, %f5784, %f5788;
	mul.f32 	%f5790, %f5782, %f5787;
	mul.f32 	%f5791, %f5784, %f5789;
	sub.f32 	%f5792, %f5790, %f5791;
	mul.f32 	%f5793, %f5784, %f5787;
	fma.rn.f32 	%f5794, %f5782, %f5789, %f5793;
	mul.f32 	%f5795, %f5787, %f5792;
	mul.f32 	%f5796, %f5789, %f5794;
	sub.f32 	%f5797, %f5795, %f5796;
	mul.f32 	%f5798, %f5789, %f5792;
	fma.rn.f32 	%f5799, %f5787, %f5794, %f5798;
	mul.f32 	%f5800, %f5792, %f5797;
	mul.f32 	%f5801, %f5794, %f5799;
	sub.f32 	%f5802, %f5800, %f5801;
	mul.f32 	%f5803, %f5794, %f5797;
	fma.rn.f32 	%f5804, %f5792, %f5799, %f5803;
	mul.f32 	%f5805, %f5797, %f5802;
	mul.f32 	%f5806, %f5799, %f5804;
	sub.f32 	%f5807, %f5805, %f5806;
	mul.f32 	%f5808, %f5799, %f5802;
	fma.rn.f32 	%f5809, %f5797, %f5804, %f5808;
	mul.f32 	%f5810, %f5802, %f5807;
	mul.f32 	%f5811, %f5804, %f5809;
	sub.f32 	%f5812, %f5810, %f5811;
	mul.f32 	%f5813, %f5804, %f5807;
	fma.rn.f32 	%f5814, %f5802, %f5809, %f5813;
	mul.f32 	%f5815, %f5807, %f5812;
	mul.f32 	%f5816, %f5809, %f5814;
	sub.f32 	%f5817, %f5815, %f5816;
	mul.f32 	%f5818, %f5809, %f5812;
	fma.rn.f32 	%f5819, %f5807, %f5814, %f5818;
	mul.f32 	%f5820, %f5812, %f5817;
	mul.f32 	%f5821, %f5814, %f5819;
	sub.f32 	%f5822, %f5820, %f5821;
	mul.f32 	%f5823, %f5814, %f5817;
	fma.rn.f32 	%f5824, %f5812, %f5819, %f5823;
	mul.f32 	%f5825, %f5817, %f5822;
	mul.f32 	%f5826, %f5819, %f5824;
	sub.f32 	%f5827, %f5825, %f5826;
	mul.f32 	%f5828, %f5819, %f5822;
	fma.rn.f32 	%f5829, %f5817, %f5824, %f5828;
	mul.f32 	%f5830, %f5822, %f5827;
	mul.f32 	%f5831, %f5824, %f5829;
	sub.f32 	%f5832, %f5830, %f5831;
	mul.f32 	%f5833, %f5824, %f5827;
	fma.rn.f32 	%f5834, %f5822, %f5829, %f5833;
	mul.f32 	%f5835, %f5827, %f5832;
	mul.f32 	%f5836, %f5829, %f5834;
	sub.f32 	%f5837, %f5835, %f5836;
	mul.f32 	%f5838, %f5829, %f5832;
	fma.rn.f32 	%f5839, %f5827, %f5834, %f5838;
	mul.f32 	%f5840, %f5832, %f5837;
	mul.f32 	%f5841, %f5834, %f5839;
	sub.f32 	%f5842, %f5840, %f5841;
	mul.f32 	%f5843, %f5834, %f5837;
	fma.rn.f32 	%f5844, %f5832, %f5839, %f5843;
	mul.f32 	%f5845, %f5837, %f5842;
	mul.f32 	%f5846, %f5839, %f5844;
	sub.f32 	%f5847, %f5845, %f5846;
	mul.f32 	%f5848, %f5839, %f5842;
	fma.rn.f32 	%f5849, %f5837, %f5844, %f5848;
	mul.f32 	%f5850, %f5842, %f5847;
	mul.f32 	%f5851, %f5844, %f5849;
	sub.f32 	%f5852, %f5850, %f5851;
	mul.f32 	%f5853, %f5844, %f5847;
	fma.rn.f32 	%f5854, %f5842, %f5849, %f5853;
	mul.f32 	%f5855, %f5847, %f5852;
	mul.f32 	%f5856, %f5849, %f5854;
	sub.f32 	%f5857, %f5855, %f5856;
	mul.f32 	%f5858, %f5849, %f5852;
	fma.rn.f32 	%f5859, %f5847, %f5854, %f5858;
	mul.f32 	%f5860, %f5852, %f5857;
	mul.f32 	%f5861, %f5854, %f5859;
	sub.f32 	%f5862, %f5860, %f5861;
	mul.f32 	%f5863, %f5854, %f5857;
	fma.rn.f32 	%f5864, %f5852, %f5859, %f5863;
	mul.f32 	%f5865, %f5857, %f5862;
	mul.f32 	%f5866, %f5859, %f5864;
	sub.f32 	%f5867, %f5865, %f5866;
	mul.f32 	%f5868, %f5859, %f5862;
	fma.rn.f32 	%f5869, %f5857, %f5864, %f5868;
	mul.f32 	%f5870, %f5862, %f5867;
	mul.f32 	%f5871, %f5864, %f5869;
	sub.f32 	%f5872, %f5870, %f5871;
	mul.f32 	%f5873, %f5864, %f5867;
	fma.rn.f32 	%f5874, %f5862, %f5869, %f5873;
	mul.f32 	%f5875, %f5867, %f5872;
	mul.f32 	%f5876, %f5869, %f5874;
	sub.f32 	%f5877, %f5875, %f5876;
	mul.f32 	%f5878, %f5869, %f5872;
	fma.rn.f32 	%f5879, %f5867, %f5874, %f5878;
	mul.f32 	%f5880, %f5872, %f5877;
	mul.f32 	%f5881, %f5874, %f5879;
	sub.f32 	%f5882, %f5880, %f5881;
	mul.f32 	%f5883, %f5874, %f5877;
	fma.rn.f32 	%f5884, %f5872, %f5879, %f5883;
	mul.f32 	%f5885, %f5877, %f5882;
	mul.f32 	%f5886, %f5879, %f5884;
	sub.f32 	%f5887, %f5885, %f5886;
	mul.f32 	%f5888, %f5879, %f5882;
	fma.rn.f32 	%f5889, %f5877, %f5884, %f5888;
	mul.f32 	%f5890, %f5882, %f5887;
	mul.f32 	%f5891, %f5884, %f5889;
	sub.f32 	%f5892, %f5890, %f5891;
	mul.f32 	%f5893, %f5884, %f5887;
	fma.rn.f32 	%f5894, %f5882, %f5889, %f5893;
	mul.f32 	%f5895, %f5887, %f5892;
	mul.f32 	%f5896, %f5889, %f5894;
	sub.f32 	%f5897, %f5895, %f5896;
	mul.f32 	%f5898, %f5889, %f5892;
	fma.rn.f32 	%f5899, %f5887, %f5894, %f5898;
	mul.f32 	%f5900, %f5892, %f5897;
	mul.f32 	%f5901, %f5894, %f5899;
	sub.f32 	%f5902, %f5900, %f5901;
	mul.f32 	%f5903, %f5894, %f5897;
	fma.rn.f32 	%f5904, %f5892, %f5899, %f5903;
	mul.f32 	%f5905, %f5897, %f5902;
	mul.f32 	%f5906, %f5899, %f5904;
	sub.f32 	%f5907, %f5905, %f5906;
	mul.f32 	%f5908, %f5899, %f5902;
	fma.rn.f32 	%f5909, %f5897, %f5904, %f5908;
	mul.f32 	%f5910, %f5902, %f5907;
	mul.f32 	%f5911, %f5904, %f5909;
	sub.f32 	%f5912, %f5910, %f5911;
	mul.f32 	%f5913, %f5904, %f5907;
	fma.rn.f32 	%f5914, %f5902, %f5909, %f5913;
	mul.f32 	%f5915, %f5907, %f5912;
	mul.f32 	%f5916, %f5909, %f5914;
	sub.f32 	%f5917, %f5915, %f5916;
	mul.f32 	%f5918, %f5909, %f5912;
	fma.rn.f32 	%f5919, %f5907, %f5914, %f5918;
	mul.f32 	%f5920, %f5912, %f5917;
	mul.f32 	%f5921, %f5914, %f5919;
	sub.f32 	%f5922, %f5920, %f5921;
	mul.f32 	%f5923, %f5914, %f5917;
	fma.rn.f32 	%f5924, %f5912, %f5919, %f5923;
	mul.f32 	%f5925, %f5917, %f5922;
	mul.f32 	%f5926, %f5919, %f5924;
	sub.f32 	%f5927, %f5925, %f5926;
	mul.f32 	%f5928, %f5919, %f5922;
	fma.rn.f32 	%f5929, %f5917, %f5924, %f5928;
	mul.f32 	%f5930, %f5922, %f5927;
	mul.f32 	%f5931, %f5924, %f5929;
	sub.f32 	%f5932, %f5930, %f5931;
	mul.f32 	%f5933, %f5924, %f5927;
	fma.rn.f32 	%f5934, %f5922, %f5929, %f5933;
	mul.f32 	%f5935, %f5927, %f5932;
	mul.f32 	%f5936, %f5929, %f5934;
	sub.f32 	%f5937, %f5935, %f5936;
	mul.f32 	%f5938, %f5929, %f5932;
	fma.rn.f32 	%f5939, %f5927, %f5934, %f5938;
	mul.f32 	%f5940, %f5932, %f5937;
	mul.f32 	%f5941, %f5934, %f5939;
	sub.f32 	%f5942, %f5940, %f5941;
	mul.f32 	%f5943, %f5934, %f5937;
	fma.rn.f32 	%f5944, %f5932, %f5939, %f5943;
	mul.f32 	%f5945, %f5937, %f5942;
	mul.f32 	%f5946, %f5939, %f5944;
	sub.f32 	%f5947, %f5945, %f5946;
	mul.f32 	%f5948, %f5939, %f5942;
	fma.rn.f32 	%f5949, %f5937, %f5944, %f5948;
	mul.f32 	%f5950, %f5942, %f5947;
	mul.f32 	%f5951, %f5944, %f5949;
	sub.f32 	%f5952, %f5950, %f5951;
	mul.f32 	%f5953, %f5944, %f5947;
	fma.rn.f32 	%f5954, %f5942, %f5949, %f5953;
	mul.f32 	%f5955, %f5947, %f5952;
	mul.f32 	%f5956, %f5949, %f5954;
	sub.f32 	%f5957, %f5955, %f5956;
	mul.f32 	%f5958, %f5949, %f5952;
	fma.rn.f32 	%f5959, %f5947, %f5954, %f5958;
	mul.f32 	%f5960, %f5952, %f5957;
	mul.f32 	%f5961, %f5954, %f5959;
	sub.f32 	%f5962, %f5960, %f5961;
	mul.f32 	%f5963, %f5954, %f5957;
	fma.rn.f32 	%f5964, %f5952, %f5959, %f5963;
	mul.f32 	%f5965, %f5957, %f5962;
	mul.f32 	%f5966, %f5959, %f5964;
	sub.f32 	%f5967, %f5965, %f5966;
	mul.f32 	%f5968, %f5959, %f5962;
	fma.rn.f32 	%f5969, %f5957, %f5964, %f5968;
	mul.f32 	%f5970, %f5962, %f5967;
	mul.f32 	%f5971, %f5964, %f5969;
	sub.f32 	%f5972, %f5970, %f5971;
	mul.f32 	%f5973, %f5964, %f5967;
	fma.rn.f32 	%f5974, %f5962, %f5969, %f5973;
	mul.f32 	%f5975, %f5967, %f5972;
	mul.f32 	%f5976, %f5969, %f5974;
	sub.f32 	%f5977, %f5975, %f5976;
	mul.f32 	%f5978, %f5969, %f5972;
	fma.rn.f32 	%f5979, %f5967, %f5974, %f5978;
	mul.f32 	%f5980, %f5972, %f5977;
	mul.f32 	%f5981, %f5974, %f5979;
	sub.f32 	%f5982, %f5980, %f5981;
	mul.f32 	%f5983, %f5974, %f5977;
	fma.rn.f32 	%f5984, %f5972, %f5979, %f5983;
	mul.f32 	%f5985, %f5977, %f5982;
	mul.f32 	%f5986, %f5979, %f5984;
	sub.f32 	%f5987, %f5985, %f5986;
	mul.f32 	%f5988, %f5979, %f5982;
	fma.rn.f32 	%f5989, %f5977, %f5984, %f5988;
	mul.f32 	%f5990, %f5982, %f5987;
	mul.f32 	%f5991, %f5984, %f5989;
	sub.f32 	%f5992, %f5990, %f5991;
	mul.f32 	%f5993, %f5984, %f5987;
	fma.rn.f32 	%f5994, %f5982, %f5989, %f5993;
	mul.f32 	%f5995, %f5987, %f5992;
	mul.f32 	%f5996, %f5989, %f5994;
	sub.f32 	%f5997, %f5995, %f5996;
	mul.f32 	%f5998, %f5989, %f5992;
	fma.rn.f32 	%f5999, %f5987, %f5994, %f5998;
	mul.f32 	%f6000, %f5992, %f5997;
	mul.f32 	%f6001, %f5994, %f5999;
	sub.f32 	%f6002, %f6000, %f6001;
	mul.f32 	%f6003, %f5994, %f5997;
	fma.rn.f32 	%f6004, %f5992, %f5999, %f6003;
	mul.f32 	%f6005, %f5997, %f6002;
	mul.f32 	%f6006, %f5999, %f6004;
	sub.f32 	%f6007, %f6005, %f6006;
	mul.f32 	%f6008, %f5999, %f6002;
	fma.rn.f32 	%f6009, %f5997, %f6004, %f6008;
	mul.f32 	%f6010, %f6002, %f6007;
	mul.f32 	%f6011, %f6004, %f6009;
	sub.f32 	%f6012, %f6010, %f6011;
	mul.f32 	%f6013, %f6004, %f6007;
	fma.rn.f32 	%f6014, %f6002, %f6009, %f6013;
	mul.f32 	%f6015, %f6007, %f6012;
	mul.f32 	%f6016, %f6009, %f6014;
	sub.f32 	%f6017, %f6015, %f6016;
	mul.f32 	%f6018, %f6009, %f6012;
	fma.rn.f32 	%f6019, %f6007, %f6014, %f6018;
	mul.f32 	%f6020, %f6012, %f6017;
	mul.f32 	%f6021, %f6014, %f6019;
	sub.f32 	%f6022, %f6020, %f6021;
	mul.f32 	%f6023, %f6014, %f6017;
	fma.rn.f32 	%f6024, %f6012, %f6019, %f6023;
	mul.f32 	%f6025, %f6017, %f6022;
	mul.f32 	%f6026, %f6019, %f6024;
	sub.f32 	%f6027, %f6025, %f6026;
	mul.f32 	%f6028, %f6019, %f6022;
	fma.rn.f32 	%f6029, %f6017, %f6024, %f6028;
	mul.f32 	%f6030, %f6022, %f6027;
	mul.f32 	%f6031, %f6024, %f6029;
	sub.f32 	%f6032, %f6030, %f6031;
	mul.f32 	%f6033, %f6024, %f6027;
	fma.rn.f32 	%f6034, %f6022, %f6029, %f6033;
	mul.f32 	%f6035, %f6027, %f6032;
	mul.f32 	%f6036, %f6029, %f6034;
	sub.f32 	%f6037, %f6035, %f6036;
	mul.f32 	%f6038, %f6029, %f6032;
	fma.rn.f32 	%f6039, %f6027, %f6034, %f6038;
	mul.f32 	%f6040, %f6032, %f6037;
	mul.f32 	%f6041, %f6034, %f6039;
	sub.f32 	%f6042, %f6040, %f6041;
	mul.f32 	%f6043, %f6034, %f6037;
	fma.rn.f32 	%f6044, %f6032, %f6039, %f6043;
	mul.f32 	%f6045, %f6037, %f6042;
	mul.f32 	%f6046, %f6039, %f6044;
	sub.f32 	%f6047, %f6045, %f6046;
	mul.f32 	%f6048, %f6039, %f6042;
	fma.rn.f32 	%f6049, %f6037, %f6044, %f6048;
	mul.f32 	%f6050, %f6042, %f6047;
	mul.f32 	%f6051, %f6044, %f6049;
	sub.f32 	%f6052, %f6050, %f6051;
	mul.f32 	%f6053, %f6044, %f6047;
	fma.rn.f32 	%f6054, %f6042, %f6049, %f6053;
	mul.f32 	%f6055, %f6047, %f6052;
	mul.f32 	%f6056, %f6049, %f6054;
	sub.f32 	%f6057, %f6055, %f6056;
	mul.f32 	%f6058, %f6049, %f6052;
	fma.rn.f32 	%f6059, %f6047, %f6054, %f6058;
	mul.f32 	%f6060, %f6052, %f6057;
	mul.f32 	%f6061, %f6054, %f6059;
	sub.f32 	%f6062, %f6060, %f6061;
	mul.f32 	%f6063, %f6054, %f6057;
	fma.rn.f32 	%f6064, %f6052, %f6059, %f6063;
	mul.f32 	%f6065, %f6057, %f6062;
	mul.f32 	%f6066, %f6059, %f6064;
	sub.f32 	%f6067, %f6065, %f6066;
	mul.f32 	%f6068, %f6059, %f6062;
	fma.rn.f32 	%f6069, %f6057, %f6064, %f6068;
	mul.f32 	%f6070, %f6062, %f6067;
	mul.f32 	%f6071, %f6064, %f6069;
	sub.f32 	%f6072, %f6070, %f6071;
	mul.f32 	%f6073, %f6064, %f6067;
	fma.rn.f32 	%f6074, %f6062, %f6069, %f6073;
	mul.f32 	%f6075, %f6067, %f6072;
	mul.f32 	%f6076, %f6069, %f6074;
	sub.f32 	%f6077, %f6075, %f6076;
	mul.f32 	%f6078, %f6069, %f6072;
	fma.rn.f32 	%f6079, %f6067, %f6074, %f6078;
	mul.f32 	%f6080, %f6072, %f6077;
	mul.f32 	%f6081, %f6074, %f6079;
	sub.f32 	%f6082, %f6080, %f6081;
	mul.f32 	%f6083, %f6074, %f6077;
	fma.rn.f32 	%f6084, %f6072, %f6079, %f6083;
	mul.f32 	%f6085, %f6077, %f6082;
	mul.f32 	%f6086, %f6079, %f6084;
	sub.f32 	%f6087, %f6085, %f6086;
	mul.f32 	%f6088, %f6079, %f6082;
	fma.rn.f32 	%f6089, %f6077, %f6084, %f6088;
	mul.f32 	%f6090, %f6082, %f6087;
	mul.f32 	%f6091, %f6084, %f6089;
	sub.f32 	%f6092, %f6090, %f6091;
	mul.f32 	%f6093, %f6084, %f6087;
	fma.rn.f32 	%f6094, %f6082, %f6089, %f6093;
	mul.f32 	%f6095, %f6087, %f6092;
	mul.f32 	%f6096, %f6089, %f6094;
	sub.f32 	%f6097, %f6095, %f6096;
	mul.f32 	%f6098, %f6089, %f6092;
	fma.rn.f32 	%f6099, %f6087, %f6094, %f6098;
	mul.f32 	%f6100, %f6092, %f6097;
	mul.f32 	%f6101, %f6094, %f6099;
	sub.f32 	%f6102, %f6100, %f6101;
	mul.f32 	%f6103, %f6094, %f6097;
	fma.rn.f32 	%f6104, %f6092, %f6099, %f6103;
	mul.f32 	%f6105, %f6097, %f6102;
	mul.f32 	%f6106, %f6099, %f6104;
	sub.f32 	%f6107, %f6105, %f6106;
	mul.f32 	%f6108, %f6099, %f6102;
	fma.rn.f32 	%f6109, %f6097, %f6104, %f6108;
	mul.f32 	%f6110, %f6102, %f6107;
	mul.f32 	%f6111, %f6104, %f6109;
	sub.f32 	%f6112, %f6110, %f6111;
	mul.f32 	%f6113, %f6104, %f6107;
	fma.rn.f32 	%f6114, %f6102, %f6109, %f6113;
	mul.f32 	%f6115, %f6107, %f6112;
	mul.f32 	%f6116, %f6109, %f6114;
	sub.f32 	%f6117, %f6115, %f6116;
	mul.f32 	%f6118, %f6109, %f6112;
	fma.rn.f32 	%f6119, %f6107, %f6114, %f6118;
	mul.f32 	%f6120, %f6112, %f6117;
	mul.f32 	%f6121, %f6114, %f6119;
	sub.f32 	%f6122, %f6120, %f6121;
	mul.f32 	%f6123, %f6114, %f6117;
	fma.rn.f32 	%f6124, %f6112, %f6119, %f6123;
	mul.f32 	%f6125, %f6117, %f6122;
	mul.f32 	%f6126, %f6119, %f6124;
	sub.f32 	%f6127, %f6125, %f6126;
	mul.f32 	%f6128, %f6119, %f6122;
	fma.rn.f32 	%f6129, %f6117, %f6124, %f6128;
	mul.f32 	%f6130, %f6122, %f6127;
	mul.f32 	%f6131, %f6124, %f6129;
	sub.f32 	%f6132, %f6130, %f6131;
	mul.f32 	%f6133, %f6124, %f6127;
	fma.rn.f32 	%f6134, %f6122, %f6129, %f6133;
	mul.f32 	%f6135, %f6127, %f6132;
	mul.f32 	%f6136, %f6129, %f6134;
	sub.f32 	%f6137, %f6135, %f6136;
	mul.f32 	%f6138, %f6129, %f6132;
	fma.rn.f32 	%f6139, %f6127, %f6134, %f6138;
	mul.f32 	%f6140, %f6132, %f6137;
	mul.f32 	%f6141, %f6134, %f6139;
	sub.f32 	%f6142, %f6140, %f6141;
	mul.f32 	%f6143, %f6134, %f6137;
	fma.rn.f32 	%f6144, %f6132, %f6139, %f6143;
	mul.f32 	%f6145, %f6137, %f6142;
	mul.f32 	%f6146, %f6139, %f6144;
	sub.f32 	%f6147, %f6145, %f6146;
	mul.f32 	%f6148, %f6139, %f6142;
	fma.rn.f32 	%f6149, %f6137, %f6144, %f6148;
	mul.f32 	%f6150, %f6142, %f6147;
	mul.f32 	%f6151, %f6144, %f6149;
	sub.f32 	%f6152, %f6150, %f6151;
	mul.f32 	%f6153, %f6144, %f6147;
	fma.rn.f32 	%f6154, %f6142, %f6149, %f6153;
	mul.f32 	%f6155, %f6147, %f6152;
	mul.f32 	%f6156, %f6149, %f6154;
	sub.f32 	%f6157, %f6155, %f6156;
	mul.f32 	%f6158, %f6149, %f6152;
	fma.rn.f32 	%f6159, %f6147, %f6154, %f6158;
	mul.f32 	%f6160, %f6152, %f6157;
	mul.f32 	%f6161, %f6154, %f6159;
	sub.f32 	%f6162, %f6160, %f6161;
	mul.f32 	%f6163, %f6154, %f6157;
	fma.rn.f32 	%f6164, %f6152, %f6159, %f6163;
	mul.f32 	%f6165, %f6157, %f6162;
	mul.f32 	%f6166, %f6159, %f6164;
	sub.f32 	%f6167, %f6165, %f6166;
	mul.f32 	%f6168, %f6159, %f6162;
	fma.rn.f32 	%f6169, %f6157, %f6164, %f6168;
	mul.f32 	%f6170, %f6162, %f6167;
	mul.f32 	%f6171, %f6164, %f6169;
	sub.f32 	%f6172, %f6170, %f6171;
	mul.f32 	%f6173, %f6164, %f6167;
	fma.rn.f32 	%f6174, %f6162, %f6169, %f6173;
	mul.f32 	%f6175, %f6167, %f6172;
	mul.f32 	%f6176, %f6169, %f6174;
	sub.f32 	%f6177, %f6175, %f6176;
	mul.f32 	%f6178, %f6169, %f6172;
	fma.rn.f32 	%f6179, %f6167, %f6174, %f6178;
	mul.f32 	%f6180, %f6172, %f6177;
	mul.f32 	%f6181, %f6174, %f6179;
	sub.f32 	%f6182, %f6180, %f6181;
	mul.f32 	%f6183, %f6174, %f6177;
	fma.rn.f32 	%f6184, %f6172, %f6179, %f6183;
	mul.f32 	%f6185, %f6177, %f6182;
	mul.f32 	%f6186, %f6179, %f6184;
	sub.f32 	%f6187, %f6185, %f6186;
	mul.f32 	%f6188, %f6179, %f6182;
	fma.rn.f32 	%f6189, %f6177, %f6184, %f6188;
	mul.f32 	%f6190, %f6182, %f6187;
	mul.f32 	%f6191, %f6184, %f6189;
	sub.f32 	%f6192, %f6190, %f6191;
	mul.f32 	%f6193, %f6184, %f6187;
	fma.rn.f32 	%f6194, %f6182, %f6189, %f6193;
	mul.f32 	%f6195, %f6187, %f6192;
	mul.f32 	%f6196, %f6189, %f6194;
	sub.f32 	%f6197, %f6195, %f6196;
	mul.f32 	%f6198, %f6189, %f6192;
	fma.rn.f32 	%f6199, %f6187, %f6194, %f6198;
	mul.f32 	%f6200, %f6192, %f6197;
	mul.f32 	%f6201, %f6194, %f6199;
	sub.f32 	%f6202, %f6200, %f6201;
	mul.f32 	%f6203, %f6194, %f6197;
	fma.rn.f32 	%f6204, %f6192, %f6199, %f6203;
	mul.f32 	%f6205, %f6197, %f6202;
	mul.f32 	%f6206, %f6199, %f6204;
	sub.f32 	%f6207, %f6205, %f6206;
	mul.f32 	%f6208, %f6199, %f6202;
	fma.rn.f32 	%f6209, %f6197, %f6204, %f6208;
	mul.f32 	%f6210, %f6202, %f6207;
	mul.f32 	%f6211, %f6204, %f6209;
	sub.f32 	%f6212, %f6210, %f6211;
	mul.f32 	%f6213, %f6204, %f6207;
	fma.rn.f32 	%f6214, %f6202, %f6209, %f6213;
	mul.f32 	%f6215, %f6207, %f6212;
	mul.f32 	%f6216, %f6209, %f6214;
	sub.f32 	%f6217, %f6215, %f6216;
	mul.f32 	%f6218, %f6209, %f6212;
	fma.rn.f32 	%f6219, %f6207, %f6214, %f6218;
	mul.f32 	%f6220, %f6212, %f6217;
	mul.f32 	%f6221, %f6214, %f6219;
	sub.f32 	%f6222, %f6220, %f6221;
	mul.f32 	%f6223, %f6214, %f6217;
	fma.rn.f32 	%f6224, %f6212, %f6219, %f6223;
	mul.f32 	%f6225, %f6217, %f6222;
	mul.f32 	%f6226, %f6219, %f6224;
	sub.f32 	%f6227, %f6225, %f6226;
	mul.f32 	%f6228, %f6219, %f6222;
	fma.rn.f32 	%f6229, %f6217, %f6224, %f6228;
	mul.f32 	%f6230, %f6222, %f6227;
	mul.f32 	%f6231, %f6224, %f6229;
	sub.f32 	%f6232, %f6230, %f6231;
	mul.f32 	%f6233, %f6224, %f6227;
	fma.rn.f32 	%f6234, %f6222, %f6229, %f6233;
	mul.f32 	%f6235, %f6227, %f6232;
	mul.f32 	%f6236, %f6229, %f6234;
	sub.f32 	%f6237, %f6235, %f6236;
	mul.f32 	%f6238, %f6229, %f6232;
	fma.rn.f32 	%f6239, %f6227, %f6234, %f6238;
	mul.f32 	%f6240, %f6232, %f6237;
	mul.f32 	%f6241, %f6234, %f6239;
	sub.f32 	%f6242, %f6240, %f6241;
	mul.f32 	%f6243, %f6234, %f6237;
	fma.rn.f32 	%f6244, %f6232, %f6239, %f6243;
	mul.f32 	%f6245, %f6237, %f6242;
	mul.f32 	%f6246, %f6239, %f6244;
	sub.f32 	%f6247, %f6245, %f6246;
	mul.f32 	%f6248, %f6239, %f6242;
	fma.rn.f32 	%f6249, %f6237, %f6244, %f6248;
	mul.f32 	%f6250, %f6242, %f6247;
	mul.f32 	%f6251, %f6244, %f6249;
	sub.f32 	%f6252, %f6250, %f6251;
	mul.f32 	%f6253, %f6244, %f6247;
	fma.rn.f32 	%f6254, %f6242, %f6249, %f6253;
	mul.f32 	%f6255, %f6247, %f6252;
	mul.f32 	%f6256, %f6249, %f6254;
	sub.f32 	%f6257, %f6255, %f6256;
	mul.f32 	%f6258, %f6249, %f6252;
	fma.rn.f32 	%f6259, %f6247, %f6254, %f6258;
	mul.f32 	%f6260, %f6252, %f6257;
	mul.f32 	%f6261, %f6254, %f6259;
	sub.f32 	%f6262, %f6260, %f6261;
	mul.f32 	%f6263, %f6254, %f6257;
	fma.rn.f32 	%f6264, %f6252, %f6259, %f6263;
	mul.f32 	%f6265, %f6257, %f6262;
	mul.f32 	%f6266, %f6259, %f6264;
	sub.f32 	%f6267, %f6265, %f6266;
	mul.f32 	%f6268, %f6259, %f6262;
	fma.rn.f32 	%f6269, %f6257, %f6264, %f6268;
	mul.f32 	%f6270, %f6262, %f6267;
	mul.f32 	%f6271, %f6264, %f6269;
	sub.f32 	%f6272, %f6270, %f6271;
	mul.f32 	%f6273, %f6264, %f6267;
	fma.rn.f32 	%f6274, %f6262, %f6269, %f6273;
	mul.f32 	%f6275, %f6267, %f6272;
	mul.f32 	%f6276, %f6269, %f6274;
	sub.f32 	%f6277, %f6275, %f6276;
	mul.f32 	%f6278, %f6269, %f6272;
	fma.rn.f32 	%f6279, %f6267, %f6274, %f6278;
	mul.f32 	%f6280, %f6272, %f6277;
	mul.f32 	%f6281, %f6274, %f6279;
	sub.f32 	%f6282, %f6280, %f6281;
	mul.f32 	%f6283, %f6274, %f6277;
	fma.rn.f32 	%f6284, %f6272, %f6279, %f6283;
	mul.f32 	%f6285, %f6277, %f6282;
	mul.f32 	%f6286, %f6279, %f6284;
	sub.f32 	%f6287, %f6285, %f6286;
	mul.f32 	%f6288, %f6279, %f6282;
	fma.rn.f32 	%f6289, %f6277, %f6284, %f6288;
	mul.f32 	%f6290, %f6282, %f6287;
	mul.f32 	%f6291, %f6284, %f6289;
	sub.f32 	%f6292, %f6290, %f6291;
	mul.f32 	%f6293, %f6284, %f6287;
	fma.rn.f32 	%f6294, %f6282, %f6289, %f6293;
	mul.f32 	%f6295, %f6287, %f6292;
	mul.f32 	%f6296, %f6289, %f6294;
	sub.f32 	%f6297, %f6295, %f6296;
	mul.f32 	%f6298, %f6289, %f6292;
	fma.rn.f32 	%f6299, %f6287, %f6294, %f6298;
	mul.f32 	%f6300, %f6292, %f6297;
	mul.f32 	%f6301, %f6294, %f6299;
	sub.f32 	%f6302, %f6300, %f6301;
	mul.f32 	%f6303, %f6294, %f6297;
	fma.rn.f32 	%f6304, %f6292, %f6299, %f6303;
	mul.f32 	%f6305, %f6297, %f6302;
	mul.f32 	%f6306, %f6299, %f6304;
	sub.f32 	%f6307, %f6305, %f6306;
	mul.f32 	%f6308, %f6299, %f6302;
	fma.rn.f32 	%f6309, %f6297, %f6304, %f6308;
	mul.f32 	%f6310, %f6302, %f6307;
	mul.f32 	%f6311, %f6304, %f6309;
	sub.f32 	%f6312, %f6310, %f6311;
	mul.f32 	%f6313, %f6304, %f6307;
	fma.rn.f32 	%f6314, %f6302, %f6309, %f6313;
	mul.f32 	%f6315, %f6307, %f6312;
	mul.f32 	%f6316, %f6309, %f6314;
	sub.f32 	%f6317, %f6315, %f6316;
	mul.f32 	%f6318, %f6309, %f6312;
	fma.rn.f32 	%f6319, %f6307, %f6314, %f6318;
	mul.f32 	%f6320, %f6312, %f6317;
	mul.f32 	%f6321, %f6314, %f6319;
	sub.f32 	%f6322, %f6320, %f6321;
	mul.f32 	%f6323, %f6314, %f6317;
	fma.rn.f32 	%f6324, %f6312, %f6319, %f6323;
	mul.f32 	%f6325, %f6317, %f6322;
	mul.f32 	%f6326, %f6319, %f6324;
	sub.f32 	%f6327, %f6325, %f6326;
	mul.f32 	%f6328, %f6319, %f6322;
	fma.rn.f32 	%f6329, %f6317, %f6324, %f6328;
	mul.f32 	%f6330, %f6322, %f6327;
	mul.f32 	%f6331, %f6324, %f6329;
	sub.f32 	%f6332, %f6330, %f6331;
	mul.f32 	%f6333, %f6324, %f6327;
	fma.rn.f32 	%f6334, %f6322, %f6329, %f6333;
	mul.f32 	%f6335, %f6327, %f6332;
	mul.f32 	%f6336, %f6329, %f6334;
	sub.f32 	%f6337, %f6335, %f6336;
	mul.f32 	%f6338, %f6329, %f6332;
	fma.rn.f32 	%f6339, %f6327, %f6334, %f6338;
	mul.f32 	%f6340, %f6332, %f6337;
	mul.f32 	%f6341, %f6334, %f6339;
	sub.f32 	%f6342, %f6340, %f6341;
	mul.f32 	%f6343, %f6334, %f6337;
	fma.rn.f32 	%f6344, %f6332, %f6339, %f6343;
	mul.f32 	%f6345, %f6337, %f6342;
	mul.f32 	%f6346, %f6339, %f6344;
	sub.f32 	%f6347, %f6345, %f6346;
	mul.f32 	%f6348, %f6339, %f6342;
	fma.rn.f32 	%f6349, %f6337, %f6344, %f6348;
	mul.f32 	%f6350, %f6342, %f6347;
	mul.f32 	%f6351, %f6344, %f6349;
	sub.f32 	%f6352, %f6350, %f6351;
	mul.f32 	%f6353, %f6344, %f6347;
	fma.rn.f32 	%f6354, %f6342, %f6349, %f6353;
	mul.f32 	%f6355, %f6347, %f6352;
	mul.f32 	%f6356, %f6349, %f6354;
	sub.f32 	%f6357, %f6355, %f6356;
	mul.f32 	%f6358, %f6349, %f6352;
	fma.rn.f32 	%f6359, %f6347, %f6354, %f6358;
	mul.f32 	%f6360, %f6352, %f6357;
	mul.f32 	%f6361, %f6354, %f6359;
	sub.f32 	%f6362, %f6360, %f6361;
	mul.f32 	%f6363, %f6354, %f6357;
	fma.rn.f32 	%f6364, %f6352, %f6359, %f6363;
	mul.f32 	%f6365, %f6357, %f6362;
	mul.f32 	%f6366, %f6359, %f6364;
	sub.f32 	%f6367, %f6365, %f6366;
	mul.f32 	%f6368, %f6359, %f6362;
	fma.rn.f32 	%f6369, %f6357, %f6364, %f6368;
	mul.f32 	%f6370, %f6362, %f6367;
	mul.f32 	%f6371, %f6364, %f6369;
	sub.f32 	%f6372, %f6370, %f6371;
	mul.f32 	%f6373, %f6364, %f6367;
	fma.rn.f32 	%f6374, %f6362, %f6369, %f6373;
	mul.f32 	%f6375, %f6367, %f6372;
	mul.f32 	%f6376, %f6369, %f6374;
	sub.f32 	%f6377, %f6375, %f6376;
	mul.f32 	%f6378, %f6369, %f6372;
	fma.rn.f32 	%f6379, %f6367, %f6374, %f6378;
	mul.f32 	%f6380, %f6372, %f6377;
	mul.f32 	%f6381, %f6374, %f6379;
	sub.f32 	%f6382, %f6380, %f6381;
	mul.f32 	%f6383, %f6374, %f6377;
	fma.rn.f32 	%f6384, %f6372, %f6379, %f6383;
	mul.f32 	%f6385, %f6377, %f6382;
	mul.f32 	%f6386, %f6379, %f6384;
	sub.f32 	%f6387, %f6385, %f6386;
	mul.f32 	%f6388, %f6379, %f6382;
	fma.rn.f32 	%f6389, %f6377, %f6384, %f6388;
	mul.f32 	%f6390, %f6382, %f6387;
	mul.f32 	%f6391, %f6384, %f6389;
	sub.f32 	%f6392, %f6390, %f6391;
	mul.f32 	%f6393, %f6384, %f6387;
	fma.rn.f32 	%f6394, %f6382, %f6389, %f6393;
	mul.f32 	%f6395, %f6387, %f6392;
	mul.f32 	%f6396, %f6389, %f6394;
	sub.f32 	%f6397, %f6395, %f6396;
	mul.f32 	%f6398, %f6389, %f6392;
	fma.rn.f32 	%f6399, %f6387, %f6394, %f6398;
	mul.f32 	%f6400, %f6392, %f6397;
	mul.f32 	%f6401, %f6394, %f6399;
	sub.f32 	%f6402, %f6400, %f6401;
	mul.f32 	%f6403, %f6394, %f6397;
	fma.rn.f32 	%f6404, %f6392, %f6399, %f6403;
	mul.f32 	%f6405, %f6397, %f6402;
	mul.f32 	%f6406, %f6399, %f6404;
	sub.f32 	%f6407, %f6405, %f6406;
	mul.f32 	%f6408, %f6399, %f6402;
	fma.rn.f32 	%f6409, %f6397, %f6404, %f6408;
	mul.f32 	%f6410, %f6402, %f6407;
	mul.f32 	%f6411, %f6404, %f6409;
	sub.f32 	%f6412, %f6410, %f6411;
	mul.f32 	%f6413, %f6404, %f6407;
	fma.rn.f32 	%f6414, %f6402, %f6409, %f6413;
	mul.f32 	%f6415, %f6407, %f6412;
	mul.f32 	%f6416, %f6409, %f6414;
	sub.f32 	%f6417, %f6415, %f6416;
	mul.f32 	%f6418, %f6409, %f6412;
	fma.rn.f32 	%f6419, %f6407, %f6414, %f6418;
	mul.f32 	%f6420, %f6412, %f6417;
	mul.f32 	%f6421, %f6414, %f6419;
	sub.f32 	%f6422, %f6420, %f6421;
	mul.f32 	%f6423, %f6414, %f6417;
	fma.rn.f32 	%f6424, %f6412, %f6419, %f6423;
	mul.f32 	%f6425, %f6417, %f6422;
	mul.f32 	%f6426, %f6419, %f6424;
	sub.f32 	%f6427, %f6425, %f6426;
	mul.f32 	%f6428, %f6419, %f6422;
	fma.rn.f32 	%f6429, %f6417, %f6424, %f6428;
	mul.f32 	%f6430, %f6422, %f6427;
	mul.f32 	%f6431, %f6424, %f6429;
	sub.f32 	%f6432, %f6430, %f6431;
	mul.f32 	%f6433, %f6424, %f6427;
	fma.rn.f32 	%f6434, %f6422, %f6429, %f6433;
	mul.f32 	%f6435, %f6427, %f6432;
	mul.f32 	%f6436, %f6429, %f6434;
	sub.f32 	%f6437, %f6435, %f6436;
	mul.f32 	%f6438, %f6429, %f6432;
	fma.rn.f32 	%f6439, %f6427, %f6434, %f6438;
	mul.f32 	%f6440, %f6432, %f6437;
	mul.f32 	%f6441, %f6434, %f6439;
	sub.f32 	%f6442, %f6440, %f6441;
	mul.f32 	%f6443, %f6434, %f6437;
	fma.rn.f32 	%f6444, %f6432, %f6439, %f6443;
	mul.f32 	%f6445, %f6437, %f6442;
	mul.f32 	%f6446, %f6439, %f6444;
	sub.f32 	%f6447, %f6445, %f6446;
	mul.f32 	%f6448, %f6439, %f6442;
	fma.rn.f32 	%f6449, %f6437, %f6444, %f6448;
	mul.f32 	%f6450, %f6442, %f6447;
	mul.f32 	%f6451, %f6444, %f6449;
	sub.f32 	%f6452, %f6450, %f6451;
	mul.f32 	%f6453, %f6444, %f6447;
	fma.rn.f32 	%f6454, %f6442, %f6449, %f6453;
	mul.f32 	%f6455, %f6447, %f6452;
	mul.f32 	%f6456, %f6449, %f6454;
	sub.f32 	%f6457, %f6455, %f6456;
	mul.f32 	%f6458, %f6449, %f6452;
	fma.rn.f32 	%f6459, %f6447, %f6454, %f6458;
	mul.f32 	%f6460, %f6452, %f6457;
	mul.f32 	%f6461, %f6454, %f6459;
	sub.f32 	%f6462, %f6460, %f6461;
	mul.f32 	%f6463, %f6454, %f6457;
	fma.rn.f32 	%f6464, %f6452, %f6459, %f6463;
	mul.f32 	%f6465, %f6457, %f6462;
	mul.f32 	%f6466, %f6459, %f6464;
	sub.f32 	%f6467, %f6465, %f6466;
	mul.f32 	%f6468, %f6459, %f6462;
	fma.rn.f32 	%f6469, %f6457, %f6464, %f6468;
	mul.f32 	%f6470, %f6462, %f6467;
	mul.f32 	%f6471, %f6464, %f6469;
	sub.f32 	%f6472, %f6470, %f6471;
	mul.f32 	%f6473, %f6464, %f6467;
	fma.rn.f32 	%f6474, %f6462, %f6469, %f6473;
	mul.f32 	%f6475, %f6467, %f6472;
	mul.f32 	%f6476, %f6469, %f6474;
	sub.f32 	%f6477, %f6475, %f6476;
	mul.f32 	%f6478, %f6469, %f6472;
	fma.rn.f32 	%f6479, %f6467, %f6474, %f6478;
	mul.f32 	%f6480, %f6472, %f6477;
	mul.f32 	%f6481, %f6474, %f6479;
	sub.f32 	%f6482, %f6480, %f6481;
	mul.f32 	%f6483, %f6474, %f6477;
	fma.rn.f32 	%f6484, %f6472, %f6479, %f6483;
	mul.f32 	%f6485, %f6477, %f6482;
	mul.f32 	%f6486, %f6479, %f6484;
	sub.f32 	%f6487, %f6485, %f6486;
	mul.f32 	%f6488, %f6479, %f6482;
	fma.rn.f32 	%f6489, %f6477, %f6484, %f6488;
	mul.f32 	%f6490, %f6482, %f6487;
	mul.f32 	%f6491, %f6484, %f6489;
	sub.f32 	%f6492, %f6490, %f6491;
	mul.f32 	%f6493, %f6484, %f6487;
	fma.rn.f32 	%f6494, %f6482, %f6489, %f6493;
	mul.f32 	%f6495, %f6487, %f6492;
	mul.f32 	%f6496, %f6489, %f6494;
	sub.f32 	%f6497, %f6495, %f6496;
	mul.f32 	%f6498, %f6489, %f6492;
	fma.rn.f32 	%f6499, %f6487, %f6494, %f6498;
	mul.f32 	%f6500, %f6492, %f6497;
	mul.f32 	%f6501, %f6494, %f6499;
	sub.f32 	%f6502, %f6500, %f6501;
	mul.f32 	%f6503, %f6494, %f6497;
	fma.rn.f32 	%f6504, %f6492, %f6499, %f6503;
	mul.f32 	%f6505, %f6497, %f6502;
	mul.f32 	%f6506, %f6499, %f6504;
	sub.f32 	%f6507, %f6505, %f6506;
	mul.f32 	%f6508, %f6499, %f6502;
	fma.rn.f32 	%f6509, %f6497, %f6504, %f6508;
	mul.f32 	%f6510, %f6502, %f6507;
	mul.f32 	%f6511, %f6504, %f6509;
	sub.f32 	%f6512, %f6510, %f6511;
	mul.f32 	%f6513, %f6504, %f6507;
	fma.rn.f32 	%f6514, %f6502, %f6509, %f6513;
	mul.f32 	%f6515, %f6507, %f6512;
	mul.f32 	%f6516, %f6509, %f6514;
	sub.f32 	%f6517, %f6515, %f6516;
	mul.f32 	%f6518, %f6509, %f6512;
	fma.rn.f32 	%f6519, %f6507, %f6514, %f6518;
	mul.f32 	%f6520, %f6512, %f6517;
	mul.f32 	%f6521, %f6514, %f6519;
	sub.f32 	%f6522, %f6520, %f6521;
	mul.f32 	%f6523, %f6514, %f6517;
	fma.rn.f32 	%f6524, %f6512, %f6519, %f6523;
	mul.f32 	%f6525, %f6517, %f6522;
	mul.f32 	%f6526, %f6519, %f6524;
	sub.f32 	%f6527, %f6525, %f6526;
	mul.f32 	%f6528, %f6519, %f6522;
	fma.rn.f32 	%f6529, %f6517, %f6524, %f6528;
	mul.f32 	%f6530, %f6522, %f6527;
	mul.f32 	%f6531, %f6524, %f6529;
	sub.f32 	%f6532, %f6530, %f6531;
	mul.f32 	%f6533, %f6524, %f6527;
	fma.rn.f32 	%f6534, %f6522, %f6529, %f6533;
	mul.f32 	%f6535, %f6527, %f6532;
	mul.f32 	%f6536, %f6529, %f6534;
	sub.f32 	%f6537, %f6535, %f6536;
	mul.f32 	%f6538, %f6529, %f6532;
	fma.rn.f32 	%f6539, %f6527, %f6534, %f6538;
	mul.f32 	%f6540, %f6532, %f6537;
	mul.f32 	%f6541, %f6534, %f6539;
	sub.f32 	%f6542, %f6540, %f6541;
	mul.f32 	%f6543, %f6534, %f6537;
	fma.rn.f32 	%f6544, %f6532, %f6539, %f6543;
	mul.f32 	%f6545, %f6537, %f6542;
	mul.f32 	%f6546, %f6539, %f6544;
	sub.f32 	%f6547, %f6545, %f6546;
	mul.f32 	%f6548, %f6539, %f6542;
	fma.rn.f32 	%f6549, %f6537, %f6544, %f6548;
	mul.f32 	%f6550, %f6542, %f6547;
	mul.f32 	%f6551, %f6544, %f6549;
	sub.f32 	%f6552, %f6550, %f6551;
	mul.f32 	%f6553, %f6544, %f6547;
	fma.rn.f32 	%f6554, %f6542, %f6549, %f6553;
	mul.f32 	%f6555, %f6547, %f6552;
	mul.f32 	%f6556, %f6549, %f6554;
	sub.f32 	%f6557, %f6555, %f6556;
	mul.f32 	%f6558, %f6549, %f6552;
	fma.rn.f32 	%f6559, %f6547, %f6554, %f6558;
	mul.f32 	%f6560, %f6552, %f6557;
	mul.f32 	%f6561, %f6554, %f6559;
	sub.f32 	%f6562, %f6560, %f6561;
	mul.f32 	%f6563, %f6554, %f6557;
	fma.rn.f32 	%f6564, %f6552, %f6559, %f6563;
	mul.f32 	%f6565, %f6557, %f6562;
	mul.f32 	%f6566, %f6559, %f6564;
	sub.f32 	%f6567, %f6565, %f6566;
	mul.f32 	%f6568, %f6559, %f6562;
	fma.rn.f32 	%f6569, %f6557, %f6564, %f6568;
	mul.f32 	%f6570, %f6562, %f6567;
	mul.f32 	%f6571, %f6564, %f6569;
	sub.f32 	%f6572, %f6570, %f6571;
	mul.f32 	%f6573, %f6564, %f6567;
	fma.rn.f32 	%f6574, %f6562, %f6569, %f6573;
	mul.f32 	%f6575, %f6567, %f6572;
	mul.f32 	%f6576, %f6569, %f6574;
	sub.f32 	%f6577, %f6575, %f6576;
	mul.f32 	%f6578, %f6569, %f6572;
	fma.rn.f32 	%f6579, %f6567, %f6574, %f6578;
	mul.f32 	%f6580, %f6572, %f6577;
	mul.f32 	%f6581, %f6574, %f6579;
	sub.f32 	%f6582, %f6580, %f6581;
	mul.f32 	%f6583, %f6574, %f6577;
	fma.rn.f32 	%f6584, %f6572, %f6579, %f6583;
	mul.f32 	%f6585, %f6577, %f6582;
	mul.f32 	%f6586, %f6579, %f6584;
	sub.f32 	%f6587, %f6585, %f6586;
	mul.f32 	%f6588, %f6579, %f6582;
	fma.rn.f32 	%f6589, %f6577, %f6584, %f6588;
	mul.f32 	%f6590, %f6582, %f6587;
	mul.f32 	%f6591, %f6584, %f6589;
	sub.f32 	%f6592, %f6590, %f6591;
	mul.f32 	%f6593, %f6584, %f6587;
	fma.rn.f32 	%f6594, %f6582, %f6589, %f6593;
	mul.f32 	%f6595, %f6587, %f6592;
	mul.f32 	%f6596, %f6589, %f6594;
	sub.f32 	%f6597, %f6595, %f6596;
	mul.f32 	%f6598, %f6589, %f6592;
	fma.rn.f32 	%f6599, %f6587, %f6594, %f6598;
	mul.f32 	%f6600, %f6592, %f6597;
	mul.f32 	%f6601, %f6594, %f6599;
	sub.f32 	%f6602, %f6600, %f6601;
	mul.f32 	%f6603, %f6594, %f6597;
	fma.rn.f32 	%f6604, %f6592, %f6599, %f6603;
	mul.f32 	%f6605, %f6597, %f6602;
	mul.f32 	%f6606, %f6599, %f6604;
	sub.f32 	%f6607, %f6605, %f6606;
	mul.f32 	%f6608, %f6599, %f6602;
	fma.rn.f32 	%f6609, %f6597, %f6604, %f6608;
	mul.f32 	%f6610, %f6602, %f6607;
	mul.f32 	%f6611, %f6604, %f6609;
	sub.f32 	%f6612, %f6610, %f6611;
	mul.f32 	%f6613, %f6604, %f6607;
	fma.rn.f32 	%f6614, %f6602, %f6609, %f6613;
	mul.f32 	%f6615, %f6607, %f6612;
	mul.f32 	%f6616, %f6609, %f6614;
	sub.f32 	%f6617, %f6615, %f6616;
	mul.f32 	%f6618, %f6609, %f6612;
	fma.rn.f32 	%f6619, %f6607, %f6614, %f6618;
	mul.f32 	%f6620, %f6612, %f6617;
	mul.f32 	%f6621, %f6614, %f6619;
	sub.f32 	%f6622, %f6620, %f6621;
	mul.f32 	%f6623, %f6614, %f6617;
	fma.rn.f32 	%f6624, %f6612, %f6619, %f6623;
	mul.f32 	%f6625, %f6617, %f6622;
	mul.f32 	%f6626, %f6619, %f6624;
	sub.f32 	%f6627, %f6625, %f6626;
	mul.f32 	%f6628, %f6619, %f6622;
	fma.rn.f32 	%f6629, %f6617, %f6624, %f6628;
	mul.f32 	%f6630, %f6622, %f6627;
	mul.f32 	%f6631, %f6624, %f6629;
	sub.f32 	%f6632, %f6630, %f6631;
	mul.f32 	%f6633, %f6624, %f6627;
	fma.rn.f32 	%f6634, %f6622, %f6629, %f6633;
	mul.f32 	%f6635, %f6627, %f6632;
	mul.f32 	%f6636, %f6629, %f6634;
	sub.f32 	%f6637, %f6635, %f6636;
	mul.f32 	%f6638, %f6629, %f6632;
	fma.rn.f32 	%f6639, %f6627, %f6634, %f6638;
	mul.f32 	%f6640, %f6632, %f6637;
	mul.f32 	%f6641, %f6634, %f6639;
	sub.f32 	%f6642, %f6640, %f6641;
	mul.f32 	%f6643, %f6634, %f6637;
	fma.rn.f32 	%f6644, %f6632, %f6639, %f6643;
	mul.f32 	%f6645, %f6637, %f6642;
	mul.f32 	%f6646, %f6639, %f6644;
	sub.f32 	%f6647, %f6645, %f6646;
	mul.f32 	%f6648, %f6639, %f6642;
	fma.rn.f32 	%f6649, %f6637, %f6644, %f6648;
	mul.f32 	%f6650, %f6642, %f6647;
	mul.f32 	%f6651, %f6644, %f6649;
	sub.f32 	%f6652, %f6650, %f6651;
	mul.f32 	%f6653, %f6644, %f6647;
	fma.rn.f32 	%f6654, %f6642, %f6649, %f6653;
	mul.f32 	%f6655, %f6647, %f6652;
	mul.f32 	%f6656, %f6649, %f6654;
	sub.f32 	%f6657, %f6655, %f6656;
	mul.f32 	%f6658, %f6649, %f6652;
	fma.rn.f32 	%f6659, %f6647, %f6654, %f6658;
	mul.f32 	%f6660, %f6652, %f6657;
	mul.f32 	%f6661, %f6654, %f6659;
	sub.f32 	%f6662, %f6660, %f6661;
	mul.f32 	%f6663, %f6654, %f6657;
	fma.rn.f32 	%f6664, %f6652, %f6659, %f6663;
	mul.f32 	%f6665, %f6657, %f6662;
	mul.f32 	%f6666, %f6659, %f6664;
	sub.f32 	%f6667, %f6665, %f6666;
	mul.f32 	%f6668, %f6659, %f6662;
	fma.rn.f32 	%f6669, %f6657, %f6664, %f6668;
	mul.f32 	%f6670, %f6662, %f6667;
	mul.f32 	%f6671, %f6664, %f6669;
	sub.f32 	%f6672, %f6670, %f6671;
	mul.f32 	%f6673, %f6664, %f6667;
	fma.rn.f32 	%f6674, %f6662, %f6669, %f6673;
	mul.f32 	%f6675, %f6667, %f6672;
	mul.f32 	%f6676, %f6669, %f6674;
	sub.f32 	%f6677, %f6675, %f6676;
	mul.f32 	%f6678, %f6669, %f6672;
	fma.rn.f32 	%f6679, %f6667, %f6674, %f6678;
	mul.f32 	%f6680, %f6672, %f6677;
	mul.f32 	%f6681, %f6674, %f6679;
	sub.f32 	%f6682, %f6680, %f6681;
	mul.f32 	%f6683, %f6674, %f6677;
	fma.rn.f32 	%f6684, %f6672, %f6679, %f6683;
	mul.f32 	%f6685, %f6677, %f6682;
	mul.f32 	%f6686, %f6679, %f6684;
	sub.f32 	%f6687, %f6685, %f6686;
	mul.f32 	%f6688, %f6679, %f6682;
	fma.rn.f32 	%f6689, %f6677, %f6684, %f6688;
	mul.f32 	%f6690, %f6682, %f6687;
	mul.f32 	%f6691, %f6684, %f6689;
	sub.f32 	%f6692, %f6690, %f6691;
	mul.f32 	%f6693, %f6684, %f6687;
	fma.rn.f32 	%f6694, %f6682, %f6689, %f6693;
	mul.f32 	%f6695, %f6687, %f6692;
	mul.f32 	%f6696, %f6689, %f6694;
	sub.f32 	%f6697, %f6695, %f6696;
	mul.f32 	%f6698, %f6689, %f6692;
	fma.rn.f32 	%f6699, %f6687, %f6694, %f6698;
	mul.f32 	%f6700, %f6692, %f6697;
	mul.f32 	%f6701, %f6694, %f6699;
	sub.f32 	%f6702, %f6700, %f6701;
	mul.f32 	%f6703, %f6694, %f6697;
	fma.rn.f32 	%f6704, %f6692, %f6699, %f6703;
	mul.f32 	%f6705, %f6697, %f6702;
	mul.f32 	%f6706, %f6699, %f6704;
	sub.f32 	%f6707, %f6705, %f6706;
	mul.f32 	%f6708, %f6699, %f6702;
	fma.rn.f32 	%f6709, %f6697, %f6704, %f6708;
	mul.f32 	%f6710, %f6702, %f6707;
	mul.f32 	%f6711, %f6704, %f6709;
	sub.f32 	%f6712, %f6710, %f6711;
	mul.f32 	%f6713, %f6704, %f6707;
	fma.rn.f32 	%f6714, %f6702, %f6709, %f6713;
	mul.f32 	%f6715, %f6707, %f6712;
	mul.f32 	%f6716, %f6709, %f6714;
	sub.f32 	%f6717, %f6715, %f6716;
	mul.f32 	%f6718, %f6709, %f6712;
	fma.rn.f32 	%f6719, %f6707, %f6714, %f6718;
	mul.f32 	%f6720, %f6712, %f6717;
	mul.f32 	%f6721, %f6714, %f6719;
	sub.f32 	%f6722, %f6720, %f6721;
	mul.f32 	%f6723, %f6714, %f6717;
	fma.rn.f32 	%f6724, %f6712, %f6719, %f6723;
	mul.f32 	%f6725, %f6717, %f6722;
	mul.f32 	%f6726, %f6719, %f6724;
	sub.f32 	%f6727, %f6725, %f6726;
	mul.f32 	%f6728, %f6719, %f6722;
	fma.rn.f32 	%f6729, %f6717, %f6724, %f6728;
	mul.f32 	%f6730, %f6722, %f6727;
	mul.f32 	%f6731, %f6724, %f6729;
	sub.f32 	%f6732, %f6730, %f6731;
	mul.f32 	%f6733, %f6724, %f6727;
	fma.rn.f32 	%f6734, %f6722, %f6729, %f6733;
	mul.f32 	%f6735, %f6727, %f6732;
	mul.f32 	%f6736, %f6729, %f6734;
	sub.f32 	%f6737, %f6735, %f6736;
	mul.f32 	%f6738, %f6729, %f6732;
	fma.rn.f32 	%f6739, %f6727, %f6734, %f6738;
	mul.f32 	%f6740, %f6732, %f6737;
	mul.f32 	%f6741, %f6734, %f6739;
	sub.f32 	%f6742, %f6740, %f6741;
	mul.f32 	%f6743, %f6734, %f6737;
	fma.rn.f32 	%f6744, %f6732, %f6739, %f6743;
	mul.f32 	%f6745, %f6737, %f6742;
	mul.f32 	%f6746, %f6739, %f6744;
	sub.f32 	%f6747, %f6745, %f6746;
	mul.f32 	%f6748, %f6739, %f6742;
	fma.rn.f32 	%f6749, %f6737, %f6744, %f6748;
	mul.f32 	%f6750, %f6742, %f6747;
	mul.f32 	%f6751, %f6744, %f6749;
	sub.f32 	%f6752, %f6750, %f6751;
	mul.f32 	%f6753, %f6744, %f6747;
	fma.rn.f32 	%f6754, %f6742, %f6749, %f6753;
	mul.f32 	%f6755, %f6747, %f6752;
	mul.f32 	%f6756, %f6749, %f6754;
	sub.f32 	%f6757, %f6755, %f6756;
	mul.f32 	%f6758, %f6749, %f6752;
	fma.rn.f32 	%f6759, %f6747, %f6754, %f6758;
	mul.f32 	%f6760, %f6752, %f6757;
	mul.f32 	%f6761, %f6754, %f6759;
	sub.f32 	%f6762, %f6760, %f6761;
	mul.f32 	%f6763, %f6754, %f6757;
	fma.rn.f32 	%f6764, %f6752, %f6759, %f6763;
	mul.f32 	%f6765, %f6757, %f6762;
	mul.f32 	%f6766, %f6759, %f6764;
	sub.f32 	%f6767, %f6765, %f6766;
	mul.f32 	%f6768, %f6759, %f6762;
	fma.rn.f32 	%f6769, %f6757, %f6764, %f6768;
	mul.f32 	%f6770, %f6762, %f6767;
	mul.f32 	%f6771, %f6764, %f6769;
	sub.f32 	%f6772, %f6770, %f6771;
	mul.f32 	%f6773, %f6764, %f6767;
	fma.rn.f32 	%f6774, %f6762, %f6769, %f6773;
	mul.f32 	%f6775, %f6767, %f6772;
	mul.f32 	%f6776, %f6769, %f6774;
	sub.f32 	%f6777, %f6775, %f6776;
	mul.f32 	%f6778, %f6769, %f6772;
	fma.rn.f32 	%f6779, %f6767, %f6774, %f6778;
	mul.f32 	%f6780, %f6772, %f6777;
	mul.f32 	%f6781, %f6774, %f6779;
	sub.f32 	%f6782, %f6780, %f6781;
	mul.f32 	%f6783, %f6774, %f6777;
	fma.rn.f32 	%f6784, %f6772, %f6779, %f6783;
	mul.f32 	%f6785, %f6777, %f6782;
	mul.f32 	%f6786, %f6779, %f6784;
	sub.f32 	%f6787, %f6785, %f6786;
	mul.f32 	%f6788, %f6779, %f6782;
	fma.rn.f32 	%f6789, %f6777, %f6784, %f6788;
	mul.f32 	%f6790, %f6782, %f6787;
	mul.f32 	%f6791, %f6784, %f6789;
	sub.f32 	%f6792, %f6790, %f6791;
	mul.f32 	%f6793, %f6784, %f6787;
	fma.rn.f32 	%f6794, %f6782, %f6789, %f6793;
	mul.f32 	%f6795, %f6787, %f6792;
	mul.f32 	%f6796, %f6789, %f6794;
	sub.f32 	%f6797, %f6795, %f6796;
	mul.f32 	%f6798, %f6789, %f6792;
	fma.rn.f32 	%f6799, %f6787, %f6794, %f6798;
	mul.f32 	%f6800, %f6792, %f6797;
	mul.f32 	%f6801, %f6794, %f6799;
	sub.f32 	%f6802, %f6800, %f6801;
	mul.f32 	%f6803, %f6794, %f6797;
	fma.rn.f32 	%f6804, %f6792, %f6799, %f6803;
	mul.f32 	%f6805, %f6797, %f6802;
	mul.f32 	%f6806, %f6799, %f6804;
	sub.f32 	%f6807, %f6805, %f6806;
	mul.f32 	%f6808, %f6799, %f6802;
	fma.rn.f32 	%f6809, %f6797, %f6804, %f6808;
	mul.f32 	%f6810, %f6802, %f6807;
	mul.f32 	%f6811, %f6804, %f6809;
	sub.f32 	%f6812, %f6810, %f6811;
	mul.f32 	%f6813, %f6804, %f6807;
	fma.rn.f32 	%f6814, %f6802, %f6809, %f6813;
	mul.f32 	%f6815, %f6807, %f6812;
	mul.f32 	%f6816, %f6809, %f6814;
	sub.f32 	%f6817, %f6815, %f6816;
	mul.f32 	%f6818, %f6809, %f6812;
	fma.rn.f32 	%f6819, %f6807, %f6814, %f6818;
	mul.f32 	%f6820, %f6812, %f6817;
	mul.f32 	%f6821, %f6814, %f6819;
	sub.f32 	%f6822, %f6820, %f6821;
	mul.f32 	%f6823, %f6814, %f6817;
	fma.rn.f32 	%f6824, %f6812, %f6819, %f6823;
	mul.f32 	%f6825, %f6817, %f6822;
	mul.f32 	%f6826, %f6819, %f6824;
	sub.f32 	%f6827, %f6825, %f6826;
	mul.f32 	%f6828, %f6819, %f6822;
	fma.rn.f32 	%f6829, %f6817, %f6824, %f6828;
	mul.f32 	%f6830, %f6822, %f6827;
	mul.f32 	%f6831, %f6824, %f6829;
	sub.f32 	%f6832, %f6830, %f6831;
	mul.f32 	%f6833, %f6824, %f6827;
	fma.rn.f32 	%f6834, %f6822, %f6829, %f6833;
	mul.f32 	%f6835, %f6827, %f6832;
	mul.f32 	%f6836, %f6829, %f6834;
	sub.f32 	%f6837, %f6835, %f6836;
	mul.f32 	%f6838, %f6829, %f6832;
	fma.rn.f32 	%f6839, %f6827, %f6834, %f6838;
	mul.f32 	%f6840, %f6832, %f6837;
	mul.f32 	%f6841, %f6834, %f6839;
	sub.f32 	%f6842, %f6840, %f6841;
	mul.f32 	%f6843, %f6834, %f6837;
	fma.rn.f32 	%f6844, %f6832, %f6839, %f6843;
	mul.f32 	%f6845, %f6837, %f6842;
	mul.f32 	%f6846, %f6839, %f6844;
	sub.f32 	%f6847, %f6845, %f6846;
	mul.f32 	%f6848, %f6839, %f6842;
	fma.rn.f32 	%f6849, %f6837, %f6844, %f6848;
	mul.f32 	%f6850, %f6842, %f6847;
	mul.f32 	%f6851, %f6844, %f6849;
	sub.f32 	%f6852, %f6850, %f6851;
	mul.f32 	%f6853, %f6844, %f6847;
	fma.rn.f32 	%f6854, %f6842, %f6849, %f6853;
	mul.f32 	%f6855, %f6847, %f6852;
	mul.f32 	%f6856, %f6849, %f6854;
	sub.f32 	%f6857, %f6855, %f6856;
	mul.f32 	%f6858, %f6849, %f6852;
	fma.rn.f32 	%f6859, %f6847, %f6854, %f6858;
	mul.f32 	%f6860, %f6852, %f6857;
	mul.f32 	%f6861, %f6854, %f6859;
	sub.f32 	%f6862, %f6860, %f6861;
	mul.f32 	%f6863, %f6854, %f6857;
	fma.rn.f32 	%f6864, %f6852, %f6859, %f6863;
	mul.f32 	%f6865, %f6857, %f6862;
	mul.f32 	%f6866, %f6859, %f6864;
	sub.f32 	%f6867, %f6865, %f6866;
	mul.f32 	%f6868, %f6859, %f6862;
	fma.rn.f32 	%f6869, %f6857, %f6864, %f6868;
	mul.f32 	%f6870, %f6862, %f6867;
	mul.f32 	%f6871, %f6864, %f6869;
	sub.f32 	%f6872, %f6870, %f6871;
	mul.f32 	%f6873, %f6864, %f6867;
	fma.rn.f32 	%f6874, %f6862, %f6869, %f6873;
	mul.f32 	%f6875, %f6867, %f6872;
	mul.f32 	%f6876, %f6869, %f6874;
	sub.f32 	%f6877, %f6875, %f6876;
	mul.f32 	%f6878, %f6869, %f6872;
	fma.rn.f32 	%f6879, %f6867, %f6874, %f6878;
	mul.f32 	%f6880, %f6872, %f6877;
	mul.f32 	%f6881, %f6874, %f6879;
	sub.f32 	%f6882, %f6880, %f6881;
	mul.f32 	%f6883, %f6874, %f6877;
	fma.rn.f32 	%f6884, %f6872, %f6879, %f6883;
	mul.f32 	%f6885, %f6877, %f6882;
	mul.f32 	%f6886, %f6879, %f6884;
	sub.f32 	%f6887, %f6885, %f6886;
	mul.f32 	%f6888, %f6879, %f6882;
	fma.rn.f32 	%f6889, %f6877, %f6884, %f6888;
	mul.f32 	%f6890, %f6882, %f6887;
	mul.f32 	%f6891, %f6884, %f6889;
	sub.f32 	%f6892, %f6890, %f6891;
	mul.f32 	%f6893, %f6884, %f6887;
	fma.rn.f32 	%f6894, %f6882, %f6889, %f6893;
	mul.f32 	%f6895, %f6887, %f6892;
	mul.f32 	%f6896, %f6889, %f6894;
	sub.f32 	%f6897, %f6895, %f6896;
	mul.f32 	%f6898, %f6889, %f6892;
	fma.rn.f32 	%f6899, %f6887, %f6894, %f6898;
	mul.f32 	%f6900, %f6892, %f6897;
	mul.f32 	%f6901, %f6894, %f6899;
	sub.f32 	%f6902, %f6900, %f6901;
	mul.f32 	%f6903, %f6894, %f6897;
	fma.rn.f32 	%f6904, %f6892, %f6899, %f6903;
	mul.f32 	%f6905, %f6897, %f6902;
	mul.f32 	%f6906, %f6899, %f6904;
	sub.f32 	%f6907, %f6905, %f6906;
	mul.f32 	%f6908, %f6899, %f6902;
	fma.rn.f32 	%f6909, %f6897, %f6904, %f6908;
	mul.f32 	%f6910, %f6902, %f6907;
	mul.f32 	%f6911, %f6904, %f6909;
	sub.f32 	%f6912, %f6910, %f6911;
	mul.f32 	%f6913, %f6904, %f6907;
	fma.rn.f32 	%f6914, %f6902, %f6909, %f6913;
	mul.f32 	%f6915, %f6907, %f6912;
	mul.f32 	%f6916, %f6909, %f6914;
	sub.f32 	%f6917, %f6915, %f6916;
	mul.f32 	%f6918, %f6909, %f6912;
	fma.rn.f32 	%f6919, %f6907, %f6914, %f6918;
	mul.f32 	%f6920, %f6912, %f6917;
	mul.f32 	%f6921, %f6914, %f6919;
	sub.f32 	%f6922, %f6920, %f6921;
	mul.f32 	%f6923, %f6914, %f6917;
	fma.rn.f32 	%f6924, %f6912, %f6919, %f6923;
	mul.f32 	%f6925, %f6917, %f6922;
	mul.f32 	%f6926, %f6919, %f6924;
	sub.f32 	%f6927, %f6925, %f6926;
	mul.f32 	%f6928, %f6919, %f6922;
	fma.rn.f32 	%f6929, %f6917, %f6924, %f6928;
	mul.f32 	%f6930, %f6922, %f6927;
	mul.f32 	%f6931, %f6924, %f6929;
	sub.f32 	%f6932, %f6930, %f6931;
	mul.f32 	%f6933, %f6924, %f6927;
	fma.rn.f32 	%f6934, %f6922, %f6929, %f6933;
	mul.f32 	%f6935, %f6927, %f6932;
	mul.f32 	%f6936, %f6929, %f6934;
	sub.f32 	%f6937, %f6935, %f6936;
	mul.f32 	%f6938, %f6929, %f6932;
	fma.rn.f32 	%f6939, %f6927, %f6934, %f6938;
	mul.f32 	%f6940, %f6932, %f6937;
	mul.f32 	%f6941, %f6934, %f6939;
	sub.f32 	%f6942, %f6940, %f6941;
	mul.f32 	%f6943, %f6934, %f6937;
	fma.rn.f32 	%f6944, %f6932, %f6939, %f6943;
	mul.f32 	%f6945, %f6937, %f6942;
	mul.f32 	%f6946, %f6939, %f6944;
	sub.f32 	%f6947, %f6945, %f6946;
	mul.f32 	%f6948, %f6939, %f6942;
	fma.rn.f32 	%f6949, %f6937, %f6944, %f6948;
	mul.f32 	%f6950, %f6942, %f6947;
	mul.f32 	%f6951, %f6944, %f6949;
	sub.f32 	%f6952, %f6950, %f6951;
	mul.f32 	%f6953, %f6944, %f6947;
	fma.rn.f32 	%f6954, %f6942, %f6949, %f6953;
	mul.f32 	%f6955, %f6947, %f6952;
	mul.f32 	%f6956, %f6949, %f6954;
	sub.f32 	%f6957, %f6955, %f6956;
	mul.f32 	%f6958, %f6949, %f6952;
	fma.rn.f32 	%f6959, %f6947, %f6954, %f6958;
	mul.f32 	%f6960, %f6952, %f6957;
	mul.f32 	%f6961, %f6954, %f6959;
	sub.f32 	%f6962, %f6960, %f6961;
	mul.f32 	%f6963, %f6954, %f6957;
	fma.rn.f32 	%f6964, %f6952, %f6959, %f6963;
	mul.f32 	%f6965, %f6957, %f6962;
	mul.f32 	%f6966, %f6959, %f6964;
	sub.f32 	%f6967, %f6965, %f6966;
	mul.f32 	%f6968, %f6959, %f6962;
	fma.rn.f32 	%f6969, %f6957, %f6964, %f6968;
	mul.f32 	%f6970, %f6962, %f6967;
	mul.f32 	%f6971, %f6964, %f6969;
	sub.f32 	%f6972, %f6970, %f6971;
	mul.f32 	%f6973, %f6964, %f6967;
	fma.rn.f32 	%f6974, %f6962, %f6969, %f6973;
	mul.f32 	%f6975, %f6967, %f6972;
	mul.f32 	%f6976, %f6969, %f6974;
	sub.f32 	%f6977, %f6975, %f6976;
	mul.f32 	%f6978, %f6969, %f6972;
	fma.rn.f32 	%f6979, %f6967, %f6974, %f6978;
	mul.f32 	%f6980, %f6972, %f6977;
	mul.f32 	%f6981, %f6974, %f6979;
	sub.f32 	%f6982, %f6980, %f6981;
	mul.f32 	%f6983, %f6974, %f6977;
	fma.rn.f32 	%f6984, %f6972, %f6979, %f6983;
	mul.f32 	%f6985, %f6977, %f6982;
	mul.f32 	%f6986, %f6979, %f6984;
	sub.f32 	%f6987, %f6985, %f6986;
	mul.f32 	%f6988, %f6979, %f6982;
	fma.rn.f32 	%f6989, %f6977, %f6984, %f6988;
	mul.f32 	%f6990, %f6982, %f6987;
	mul.f32 	%f6991, %f6984, %f6989;
	sub.f32 	%f6992, %f6990, %f6991;
	mul.f32 	%f6993, %f6984, %f6987;
	fma.rn.f32 	%f6994, %f6982, %f6989, %f6993;
	mul.f32 	%f6995, %f6987, %f6992;
	mul.f32 	%f6996, %f6989, %f6994;
	sub.f32 	%f6997, %f6995, %f6996;
	mul.f32 	%f6998, %f6989, %f6992;
	fma.rn.f32 	%f6999, %f6987, %f6994, %f6998;
	mul.f32 	%f7000, %f6992, %f6997;
	mul.f32 	%f7001, %f6994, %f6999;
	sub.f32 	%f7002, %f7000, %f7001;
	mul.f32 	%f7003, %f6994, %f6997;
	fma.rn.f32 	%f7004, %f6992, %f6999, %f7003;
	mul.f32 	%f7005, %f6997, %f7002;
	mul.f32 	%f7006, %f6999, %f7004;
	sub.f32 	%f7007, %f7005, %f7006;
	mul.f32 	%f7008, %f6999, %f7002;
	fma.rn.f32 	%f7009, %f6997, %f7004, %f7008;
	mul.f32 	%f7010, %f7002, %f7007;
	mul.f32 	%f7011, %f7004, %f7009;
	sub.f32 	%f7012, %f7010, %f7011;
	mul.f32 	%f7013, %f7004, %f7007;
	fma.rn.f32 	%f7014, %f7002, %f7009, %f7013;
	mul.f32 	%f7015, %f7007, %f7012;
	mul.f32 	%f7016, %f7009, %f7014;
	sub.f32 	%f7017, %f7015, %f7016;
	mul.f32 	%f7018, %f7009, %f7012;
	fma.rn.f32 	%f7019, %f7007, %f7014, %f7018;
	mul.f32 	%f7020, %f7012, %f7017;
	mul.f32 	%f7021, %f7014, %f7019;
	sub.f32 	%f7022, %f7020, %f7021;
	mul.f32 	%f7023, %f7014, %f7017;
	fma.rn.f32 	%f7024, %f7012, %f7019, %f7023;
	mul.f32 	%f7025, %f7017, %f7022;
	mul.f32 	%f7026, %f7019, %f7024;
	sub.f32 	%f7027, %f7025, %f7026;
	mul.f32 	%f7028, %f7019, %f7022;
	fma.rn.f32 	%f7029, %f7017, %f7024, %f7028;
	mul.f32 	%f7030, %f7022, %f7027;
	mul.f32 	%f7031, %f7024, %f7029;
	sub.f32 	%f7032, %f7030, %f7031;
	mul.f32 	%f7033, %f7024, %f7027;
	fma.rn.f32 	%f7034, %f7022, %f7029, %f7033;
	mul.f32 	%f7035, %f7027, %f7032;
	mul.f32 	%f7036, %f7029, %f7034;
	sub.f32 	%f7037, %f7035, %f7036;
	mul.f32 	%f7038, %f7029, %f7032;
	fma.rn.f32 	%f7039, %f7027, %f7034, %f7038;
	mul.f32 	%f7040, %f7032, %f7037;
	mul.f32 	%f7041, %f7034, %f7039;
	sub.f32 	%f7042, %f7040, %f7041;
	mul.f32 	%f7043, %f7034, %f7037;
	fma.rn.f32 	%f7044, %f7032, %f7039, %f7043;
	mul.f32 	%f7045, %f7037, %f7042;
	mul.f32 	%f7046, %f7039, %f7044;
	sub.f32 	%f7047, %f7045, %f7046;
	mul.f32 	%f7048, %f7039, %f7042;
	fma.rn.f32 	%f7049, %f7037, %f7044, %f7048;
	mul.f32 	%f7050, %f7042, %f7047;
	mul.f32 	%f7051, %f7044, %f7049;
	sub.f32 	%f7052, %f7050, %f7051;
	mul.f32 	%f7053, %f7044, %f7047;
	fma.rn.f32 	%f7054, %f7042, %f7049, %f7053;
	mul.f32 	%f7055, %f7047, %f7052;
	mul.f32 	%f7056, %f7049, %f7054;
	sub.f32 	%f7057, %f7055, %f7056;
	mul.f32 	%f7058, %f7049, %f7052;
	fma.rn.f32 	%f7059, %f7047, %f7054, %f7058;
	mul.f32 	%f7060, %f7052, %f7057;
	mul.f32 	%f7061, %f7054, %f7059;
	sub.f32 	%f7062, %f7060, %f7061;
	mul.f32 	%f7063, %f7054, %f7057;
	fma.rn.f32 	%f7064, %f7052, %f7059, %f7063;
	mul.f32 	%f7065, %f7057, %f7062;
	mul.f32 	%f7066, %f7059, %f7064;
	sub.f32 	%f7067, %f7065, %f7066;
	mul.f32 	%f7068, %f7059, %f7062;
	fma.rn.f32 	%f7069, %f7057, %f7064, %f7068;
	mul.f32 	%f7070, %f7062, %f7067;
	mul.f32 	%f7071, %f7064, %f7069;
	sub.f32 	%f7072, %f7070, %f7071;
	mul.f32 	%f7073, %f7064, %f7067;
	fma.rn.f32 	%f7074, %f7062, %f7069, %f7073;
	mul.f32 	%f7075, %f7067, %f7072;
	mul.f32 	%f7076, %f7069, %f7074;
	sub.f32 	%f7077, %f7075, %f7076;
	mul.f32 	%f7078, %f7069, %f7072;
	fma.rn.f32 	%f7079, %f7067, %f7074, %f7078;
	mul.f32 	%f7080, %f7072, %f7077;
	mul.f32 	%f7081, %f7074, %f7079;
	sub.f32 	%f7082, %f7080, %f7081;
	mul.f32 	%f7083, %f7074, %f7077;
	fma.rn.f32 	%f7084, %f7072, %f7079, %f7083;
	mul.f32 	%f7085, %f7077, %f7082;
	mul.f32 	%f7086, %f7079, %f7084;
	sub.f32 	%f7087, %f7085, %f7086;
	mul.f32 	%f7088, %f7079, %f7082;
	fma.rn.f32 	%f7089, %f7077, %f7084, %f7088;
	mul.f32 	%f7090, %f7082, %f7087;
	mul.f32 	%f7091, %f7084, %f7089;
	sub.f32 	%f7092, %f7090, %f7091;
	mul.f32 	%f7093, %f7084, %f7087;
	fma.rn.f32 	%f7094, %f7082, %f7089, %f7093;
	mul.f32 	%f7095, %f7087, %f7092;
	mul.f32 	%f7096, %f7089, %f7094;
	sub.f32 	%f7097, %f7095, %f7096;
	mul.f32 	%f7098, %f7089, %f7092;
	fma.rn.f32 	%f7099, %f7087, %f7094, %f7098;
	mul.f32 	%f7100, %f7092, %f7097;
	mul.f32 	%f7101, %f7094, %f7099;
	sub.f32 	%f7102, %f7100, %f7101;
	mul.f32 	%f7103, %f7094, %f7097;
	fma.rn.f32 	%f7104, %f7092, %f7099, %f7103;
	mul.f32 	%f7105, %f7097, %f7102;
	mul.f32 	%f7106, %f7099, %f7104;
	sub.f32 	%f7107, %f7105, %f7106;
	mul.f32 	%f7108, %f7099, %f7102;
	fma.rn.f32 	%f7109, %f7097, %f7104, %f7108;
	mul.f32 	%f7110, %f7102, %f7107;
	mul.f32 	%f7111, %f7104, %f7109;
	sub.f32 	%f7112, %f7110, %f7111;
	mul.f32 	%f7113, %f7104, %f7107;
	fma.rn.f32 	%f7114, %f7102, %f7109, %f7113;
	mul.f32 	%f7115, %f7107, %f7112;
	mul.f32 	%f7116, %f7109, %f7114;
	sub.f32 	%f7117, %f7115, %f7116;
	mul.f32 	%f7118, %f7109, %f7112;
	fma.rn.f32 	%f7119, %f7107, %f7114, %f7118;
	mul.f32 	%f7120, %f7112, %f7117;
	mul.f32 	%f7121, %f7114, %f7119;
	sub.f32 	%f7122, %f7120, %f7121;
	mul.f32 	%f7123, %f7114, %f7117;
	fma.rn.f32 	%f7124, %f7112, %f7119, %f7123;
	mul.f32 	%f7125, %f7117, %f7122;
	mul.f32 	%f7126, %f7119, %f7124;
	sub.f32 	%f7127, %f7125, %f7126;
	mul.f32 	%f7128, %f7119, %f7122;
	fma.rn.f32 	%f7129, %f7117, %f7124, %f7128;
	mul.f32 	%f7130, %f7122, %f7127;
	mul.f32 	%f7131, %f7124, %f7129;
	sub.f32 	%f7132, %f7130, %f7131;
	mul.f32 	%f7133, %f7124, %f7127;
	fma.rn.f32 	%f7134, %f7122, %f7129, %f7133;
	mul.f32 	%f7135, %f7127, %f7132;
	mul.f32 	%f7136, %f7129, %f7134;
	sub.f32 	%f7137, %f7135, %f7136;
	mul.f32 	%f7138, %f7129, %f7132;
	fma.rn.f32 	%f7139, %f7127, %f7134, %f7138;
	mul.f32 	%f7140, %f7132, %f7137;
	mul.f32 	%f7141, %f7134, %f7139;
	sub.f32 	%f7142, %f7140, %f7141;
	mul.f32 	%f7143, %f7134, %f7137;
	fma.rn.f32 	%f7144, %f7132, %f7139, %f7143;
	mul.f32 	%f7145, %f7137, %f7142;
	mul.f32 	%f7146, %f7139, %f7144;
	sub.f32 	%f7147, %f7145, %f7146;
	mul.f32 	%f7148, %f7139, %f7142;
	fma.rn.f32 	%f7149, %f7137, %f7144, %f7148;
	mul.f32 	%f7150, %f7142, %f7147;
	mul.f32 	%f7151, %f7144, %f7149;
	sub.f32 	%f7152, %f7150, %f7151;
	mul.f32 	%f7153, %f7144, %f7147;
	fma.rn.f32 	%f7154, %f7142, %f7149, %f7153;
	mul.f32 	%f7155, %f7147, %f7152;
	mul.f32 	%f7156, %f7149, %f7154;
	sub.f32 	%f7157, %f7155, %f7156;
	mul.f32 	%f7158, %f7149, %f7152;
	fma.rn.f32 	%f7159, %f7147, %f7154, %f7158;
	mul.f32 	%f7160, %f7152, %f7157;
	mul.f32 	%f7161, %f7154, %f7159;
	sub.f32 	%f7162, %f7160, %f7161;
	mul.f32 	%f7163, %f7154, %f7157;
	fma.rn.f32 	%f7164, %f7152, %f7159, %f7163;
	mul.f32 	%f7165, %f7157, %f7162;
	mul.f32 	%f7166, %f7159, %f7164;
	sub.f32 	%f7167, %f7165, %f7166;
	mul.f32 	%f7168, %f7159, %f7162;
	fma.rn.f32 	%f7169, %f7157, %f7164, %f7168;
	mul.f32 	%f7170, %f7162, %f7167;
	mul.f32 	%f7171, %f7164, %f7169;
	sub.f32 	%f7172, %f7170, %f7171;
	mul.f32 	%f7173, %f7164, %f7167;
	fma.rn.f32 	%f7174, %f7162, %f7169, %f7173;
	mul.f32 	%f7175, %f7167, %f7172;
	mul.f32 	%f7176, %f7169, %f7174;
	sub.f32 	%f7177, %f7175, %f7176;
	mul.f32 	%f7178, %f7169, %f7172;
	fma.rn.f32 	%f7179, %f7167, %f7174, %f7178;
	mul.f32 	%f7180, %f7172, %f7177;
	mul.f32 	%f7181, %f7174, %f7179;
	sub.f32 	%f7182, %f7180, %f7181;
	mul.f32 	%f7183, %f7174, %f7177;
	fma.rn.f32 	%f7184, %f7172, %f7179, %f7183;
	mul.f32 	%f7185, %f7177, %f7182;
	mul.f32 	%f7186, %f7179, %f7184;
	sub.f32 	%f7187, %f7185, %f7186;
	mul.f32 	%f7188, %f7179, %f7182;
	fma.rn.f32 	%f7189, %f7177, %f7184, %f7188;
	mul.f32 	%f7190, %f7182, %f7187;
	mul.f32 	%f7191, %f7184, %f7189;
	sub.f32 	%f7192, %f7190, %f7191;
	mul.f32 	%f7193, %f7184, %f7187;
	fma.rn.f32 	%f7194, %f7182, %f7189, %f7193;
	mul.f32 	%f7195, %f7187, %f7192;
	mul.f32 	%f7196, %f7189, %f7194;
	sub.f32 	%f7197, %f7195, %f7196;
	mul.f32 	%f7198, %f7189, %f7192;
	fma.rn.f32 	%f7199, %f7187, %f7194, %f7198;
	mul.f32 	%f7200, %f7192, %f7197;
	mul.f32 	%f7201, %f7194, %f7199;
	sub.f32 	%f7202, %f7200, %f7201;
	mul.f32 	%f7203, %f7194, %f7197;
	fma.rn.f32 	%f7204, %f7192, %f7199, %f7203;
	mul.f32 	%f7205, %f7197, %f7202;
	mul.f32 	%f7206, %f7199, %f7204;
	sub.f32 	%f7207, %f7205, %f7206;
	mul.f32 	%f7208, %f7199, %f7202;
	fma.rn.f32 	%f7209, %f7197, %f7204, %f7208;
	mul.f32 	%f7210, %f7202, %f7207;
	mul.f32 	%f7211, %f7204, %f7209;
	sub.f32 	%f7212, %f7210, %f7211;
	mul.f32 	%f7213, %f7204, %f7207;
	fma.rn.f32 	%f7214, %f7202, %f7209, %f7213;
	mul.f32 	%f7215, %f7207, %f7212;
	mul.f32 	%f7216, %f7209, %f7214;
	sub.f32 	%f7217, %f7215, %f7216;
	mul.f32 	%f7218, %f7209, %f7212;
	fma.rn.f32 	%f7219, %f7207, %f7214, %f7218;
	mul.f32 	%f7220, %f7212, %f7217;
	mul.f32 	%f7221, %f7214, %f7219;
	sub.f32 	%f7222, %f7220, %f7221;
	mul.f32 	%f7223, %f7214, %f7217;
	fma.rn.f32 	%f7224, %f7212, %f7219, %f7223;
	mul.f32 	%f7225, %f7217, %f7222;
	mul.f32 	%f7226, %f7219, %f7224;
	sub.f32 	%f7227, %f7225, %f7226;
	mul.f32 	%f7228, %f7219, %f7222;
	fma.rn.f32 	%f7229, %f7217, %f7224, %f7228;
	mul.f32 	%f7230, %f7222, %f7227;
	mul.f32 	%f7231, %f7224, %f7229;
	sub.f32 	%f7232, %f7230, %f7231;
	mul.f32 	%f7233, %f7224, %f7227;
	fma.rn.f32 	%f7234, %f7222, %f7229, %f7233;
	mul.f32 	%f7235, %f7227, %f7232;
	mul.f32 	%f7236, %f7229, %f7234;
	sub.f32 	%f7237, %f7235, %f7236;
	mul.f32 	%f7238, %f7229, %f7232;
	fma.rn.f32 	%f7239, %f7227, %f7234, %f7238;
	mul.f32 	%f7240, %f7232, %f7237;
	mul.f32 	%f7241, %f7234, %f7239;
	sub.f32 	%f7242, %f7240, %f7241;
	mul.f32 	%f7243, %f7234, %f7237;
	fma.rn.f32 	%f7244, %f7232, %f7239, %f7243;
	mul.f32 	%f7245, %f7237, %f7242;
	mul.f32 	%f7246, %f7239, %f7244;
	sub.f32 	%f7247, %f7245, %f7246;
	mul.f32 	%f7248, %f7239, %f7242;
	fma.rn.f32 	%f7249, %f7237, %f7244, %f7248;
	mul.f32 	%f7250, %f7242, %f7247;
	mul.f32 	%f7251, %f7244, %f7249;
	sub.f32 	%f7252, %f7250, %f7251;
	mul.f32 	%f7253, %f7244, %f7247;
	fma.rn.f32 	%f7254, %f7242, %f7249, %f7253;
	mul.f32 	%f7255, %f7247, %f7252;
	mul.f32 	%f7256, %f7249, %f7254;
	sub.f32 	%f7257, %f7255, %f7256;
	mul.f32 	%f7258, %f7249, %f7252;
	fma.rn.f32 	%f7259, %f7247, %f7254, %f7258;
	mul.f32 	%f7260, %f7252, %f7257;
	mul.f32 	%f7261, %f7254, %f7259;
	sub.f32 	%f7262, %f7260, %f7261;
	mul.f32 	%f7263, %f7254, %f7257;
	fma.rn.f32 	%f7264, %f7252, %f7259, %f7263;
	mul.f32 	%f7265, %f7257, %f7262;
	mul.f32 	%f7266, %f7259, %f7264;
	sub.f32 	%f7267, %f7265, %f7266;
	mul.f32 	%f7268, %f7259, %f7262;
	fma.rn.f32 	%f7269, %f7257, %f7264, %f7268;
	mul.f32 	%f7270, %f7262, %f7267;
	mul.f32 	%f7271, %f7264, %f7269;
	sub.f32 	%f7272, %f7270, %f7271;
	mul.f32 	%f7273, %f7264, %f7267;
	fma.rn.f32 	%f7274, %f7262, %f7269, %f7273;
	mul.f32 	%f7275, %f7267, %f7272;
	mul.f32 	%f7276, %f7269, %f7274;
	sub.f32 	%f7277, %f7275, %f7276;
	mul.f32 	%f7278, %f7269, %f7272;
	fma.rn.f32 	%f7279, %f7267, %f7274, %f7278;
	mul.f32 	%f7280, %f7272, %f7277;
	mul.f32 	%f7281, %f7274, %f7279;
	sub.f32 	%f7282, %f7280, %f7281;
	mul.f32 	%f7283, %f7274, %f7277;
	fma.rn.f32 	%f7284, %f7272, %f7279, %f7283;
	mul.f32 	%f7285, %f7277, %f7282;
	mul.f32 	%f7286, %f7279, %f7284;
	sub.f32 	%f7287, %f7285, %f7286;
	mul.f32 	%f7288, %f7279, %f7282;
	fma.rn.f32 	%f7289, %f7277, %f7284, %f7288;
	mul.f32 	%f7290, %f7282, %f7287;
	mul.f32 	%f7291, %f7284, %f7289;
	sub.f32 	%f7292, %f7290, %f7291;
	mul.f32 	%f7293, %f7284, %f7287;
	fma.rn.f32 	%f7294, %f7282, %f7289, %f7293;
	mul.f32 	%f7295, %f7287, %f7292;
	mul.f32 	%f7296, %f7289, %f7294;
	sub.f32 	%f7297, %f7295, %f7296;
	mul.f32 	%f7298, %f7289, %f7292;
	fma.rn.f32 	%f7299, %f7287, %f7294, %f7298;
	mul.f32 	%f7300, %f7292, %f7297;
	mul.f32 	%f7301, %f7294, %f7299;
	sub.f32 	%f7302, %f7300, %f7301;
	mul.f32 	%f7303, %f7294, %f7297;
	fma.rn.f32 	%f7304, %f7292, %f7299, %f7303;
	mul.f32 	%f7305, %f7297, %f7302;
	mul.f32 	%f7306, %f7299, %f7304;
	sub.f32 	%f7307, %f7305, %f7306;
	mul.f32 	%f7308, %f7299, %f7302;
	fma.rn.f32 	%f7309, %f7297, %f7304, %f7308;
	mul.f32 	%f7310, %f7302, %f7307;
	mul.f32 	%f7311, %f7304, %f7309;
	sub.f32 	%f7312, %f7310, %f7311;
	mul.f32 	%f7313, %f7304, %f7307;
	fma.rn.f32 	%f7314, %f7302, %f7309, %f7313;
	mul.f32 	%f7315, %f7307, %f7312;
	mul.f32 	%f7316, %f7309, %f7314;
	sub.f32 	%f7317, %f7315, %f7316;
	mul.f32 	%f7318, %f7309, %f7312;
	fma.rn.f32 	%f7319, %f7307, %f7314, %f7318;
	mul.f32 	%f7320, %f7312, %f7317;
	mul.f32 	%f7321, %f7314, %f7319;
	sub.f32 	%f7322, %f7320, %f7321;
	mul.f32 	%f7323, %f7314, %f7317;
	fma.rn.f32 	%f7324, %f7312, %f7319, %f7323;
	mul.f32 	%f7325, %f7317, %f7322;
	mul.f32 	%f7326, %f7319, %f7324;
	sub.f32 	%f7327, %f7325, %f7326;
	mul.f32 	%f7328, %f7319, %f7322;
	fma.rn.f32 	%f7329, %f7317, %f7324, %f7328;
	mul.f32 	%f7330, %f7322, %f7327;
	mul.f32 	%f7331, %f7324, %f7329;
	sub.f32 	%f7332, %f7330, %f7331;
	mul.f32 	%f7333, %f7324, %f7327;
	fma.rn.f32 	%f7334, %f7322, %f7329, %f7333;
	mul.f32 	%f7335, %f7327, %f7332;
	mul.f32 	%f7336, %f7329, %f7334;
	sub.f32 	%f7337, %f7335, %f7336;
	mul.f32 	%f7338, %f7329, %f7332;
	fma.rn.f32 	%f7339, %f7327, %f7334, %f7338;
	mul.f32 	%f7340, %f7332, %f7337;
	mul.f32 	%f7341, %f7334, %f7339;
	sub.f32 	%f7342, %f7340, %f7341;
	mul.f32 	%f7343, %f7334, %f7337;
	fma.rn.f32 	%f7344, %f7332, %f7339, %f7343;
	mul.f32 	%f7345, %f7337, %f7342;
	mul.f32 	%f7346, %f7339, %f7344;
	sub.f32 	%f7347, %f7345, %f7346;
	mul.f32 	%f7348, %f7339, %f7342;
	fma.rn.f32 	%f7349, %f7337, %f7344, %f7348;
	mul.f32 	%f7350, %f7342, %f7347;
	mul.f32 	%f7351, %f7344, %f7349;
	sub.f32 	%f7352, %f7350, %f7351;
	mul.f32 	%f7353, %f7344, %f7347;
	fma.rn.f32 	%f7354, %f7342, %f7349, %f7353;
	mul.f32 	%f7355, %f7347, %f7352;
	mul.f32 	%f7356, %f7349, %f7354;
	sub.f32 	%f7357, %f7355, %f7356;
	mul.f32 	%f7358, %f7349, %f7352;
	fma.rn.f32 	%f7359, %f7347, %f7354, %f7358;
	mul.f32 	%f7360, %f7352, %f7357;
	mul.f32 	%f7361, %f7354, %f7359;
	sub.f32 	%f7362, %f7360, %f7361;
	mul.f32 	%f7363, %f7354, %f7357;
	fma.rn.f32 	%f7364, %f7352, %f7359, %f7363;
	mul.f32 	%f7365, %f7357, %f7362;
	mul.f32 	%f7366, %f7359, %f7364;
	sub.f32 	%f7367, %f7365, %f7366;
	mul.f32 	%f7368, %f7359, %f7362;
	fma.rn.f32 	%f7369, %f7357, %f7364, %f7368;
	mul.f32 	%f7370, %f7362, %f7367;
	mul.f32 	%f7371, %f7364, %f7369;
	sub.f32 	%f7372, %f7370, %f7371;
	mul.f32 	%f7373, %f7364, %f7367;
	fma.rn.f32 	%f7374, %f7362, %f7369, %f7373;
	mul.f32 	%f7375, %f7367, %f7372;
	mul.f32 	%f7376, %f7369, %f7374;
	sub.f32 	%f7377, %f7375, %f7376;
	mul.f32 	%f7378, %f7369, %f7372;
	fma.rn.f32 	%f7379, %f7367, %f7374, %f7378;
	mul.f32 	%f7380, %f7372, %f7377;
	mul.f32 	%f7381, %f7374, %f7379;
	sub.f32 	%f7382, %f7380, %f7381;
	mul.f32 	%f7383, %f7374, %f7377;
	fma.rn.f32 	%f7384, %f7372, %f7379, %f7383;
	mul.f32 	%f7385, %f7377, %f7382;
	mul.f32 	%f7386, %f7379, %f7384;
	sub.f32 	%f7387, %f7385, %f7386;
	mul.f32 	%f7388, %f7379, %f7382;
	fma.rn.f32 	%f7389, %f7377, %f7384, %f7388;
	mul.f32 	%f7390, %f7382, %f7387;
	mul.f32 	%f7391, %f7384, %f7389;
	sub.f32 	%f7392, %f7390, %f7391;
	mul.f32 	%f7393, %f7384, %f7387;
	fma.rn.f32 	%f7394, %f7382, %f7389, %f7393;
	mul.f32 	%f7395, %f7387, %f7392;
	mul.f32 	%f7396, %f7389, %f7394;
	sub.f32 	%f7397, %f7395, %f7396;
	mul.f32 	%f7398, %f7389, %f7392;
	fma.rn.f32 	%f7399, %f7387, %f7394, %f7398;
	mul.f32 	%f7400, %f7392, %f7397;
	mul.f32 	%f7401, %f7394, %f7399;
	sub.f32 	%f7402, %f7400, %f7401;
	mul.f32 	%f7403, %f7394, %f7397;
	fma.rn.f32 	%f7404, %f7392, %f7399, %f7403;
	mul.f32 	%f7405, %f7397, %f7402;
	mul.f32 	%f7406, %f7399, %f7404;
	sub.f32 	%f7407, %f7405, %f7406;
	mul.f32 	%f7408, %f7399, %f7402;
	fma.rn.f32 	%f7409, %f7397, %f7404, %f7408;
	mul.f32 	%f7410, %f7402, %f7407;
	mul.f32 	%f7411, %f7404, %f7409;
	sub.f32 	%f7412, %f7410, %f7411;
	mul.f32 	%f7413, %f7404, %f7407;
	fma.rn.f32 	%f7414, %f7402, %f7409, %f7413;
	mul.f32 	%f7415, %f7407, %f7412;
	mul.f32 	%f7416, %f7409, %f7414;
	sub.f32 	%f7417, %f7415, %f7416;
	mul.f32 	%f7418, %f7409, %f7412;
	fma.rn.f32 	%f7419, %f7407, %f7414, %f7418;
	mul.f32 	%f7420, %f7412, %f7417;
	mul.f32 	%f7421, %f7414, %f7419;
	sub.f32 	%f7422, %f7420, %f7421;
	mul.f32 	%f7423, %f7414, %f7417;
	fma.rn.f32 	%f7424, %f7412, %f7419, %f7423;
	mul.f32 	%f7425, %f7417, %f7422;
	mul.f32 	%f7426, %f7419, %f7424;
	sub.f32 	%f7427, %f7425, %f7426;
	mul.f32 	%f7428, %f7419, %f7422;
	fma.rn.f32 	%f7429, %f7417, %f7424, %f7428;
	mul.f32 	%f7430, %f7422, %f7427;
	mul.f32 	%f7431, %f7424, %f7429;
	sub.f32 	%f7432, %f7430, %f7431;
	mul.f32 	%f7433, %f7424, %f7427;
	fma.rn.f32 	%f7434, %f7422, %f7429, %f7433;
	mul.f32 	%f7435, %f7427, %f7432;
	mul.f32 	%f7436, %f7429, %f7434;
	sub.f32 	%f7437, %f7435, %f7436;
	mul.f32 	%f7438, %f7429, %f7432;
	fma.rn.f32 	%f7439, %f7427, %f7434, %f7438;
	mul.f32 	%f7440, %f7432, %f7437;
	mul.f32 	%f7441, %f7434, %f7439;
	sub.f32 	%f7442, %f7440, %f7441;
	mul.f32 	%f7443, %f7434, %f7437;
	fma.rn.f32 	%f7444, %f7432, %f7439, %f7443;
	mul.f32 	%f7445, %f7437, %f7442;
	mul.f32 	%f7446, %f7439, %f7444;
	sub.f32 	%f7447, %f7445, %f7446;
	mul.f32 	%f7448, %f7439, %f7442;
	fma.rn.f32 	%f7449, %f7437, %f7444, %f7448;
	mul.f32 	%f7450, %f7442, %f7447;
	mul.f32 	%f7451, %f7444, %f7449;
	sub.f32 	%f7452, %f7450, %f7451;
	mul.f32 	%f7453, %f7444, %f7447;
	fma.rn.f32 	%f7454, %f7442, %f7449, %f7453;
	mul.f32 	%f7455, %f7447, %f7452;
	mul.f32 	%f7456, %f7449, %f7454;
	sub.f32 	%f7457, %f7455, %f7456;
	mul.f32 	%f7458, %f7449, %f7452;
	fma.rn.f32 	%f7459, %f7447, %f7454, %f7458;
	mul.f32 	%f7460, %f7452, %f7457;
	mul.f32 	%f7461, %f7454, %f7459;
	sub.f32 	%f7462, %f7460, %f7461;
	mul.f32 	%f7463, %f7454, %f7457;
	fma.rn.f32 	%f7464, %f7452, %f7459, %f7463;
	mul.f32 	%f7465, %f7457, %f7462;
	mul.f32 	%f7466, %f7459, %f7464;
	sub.f32 	%f7467, %f7465, %f7466;
	mul.f32 	%f7468, %f7459, %f7462;
	fma.rn.f32 	%f7469, %f7457, %f7464, %f7468;
	mul.f32 	%f7470, %f7462, %f7467;
	mul.f32 	%f7471, %f7464, %f7469;
	sub.f32 	%f7472, %f7470, %f7471;
	mul.f32 	%f7473, %f7464, %f7467;
	fma.rn.f32 	%f7474, %f7462, %f7469, %f7473;
	mul.f32 	%f7475, %f7467, %f7472;
	mul.f32 	%f7476, %f7469, %f7474;
	sub.f32 	%f7477, %f7475, %f7476;
	mul.f32 	%f7478, %f7469, %f7472;
	fma.rn.f32 	%f7479, %f7467, %f7474, %f7478;
	mul.f32 	%f7480, %f7472, %f7477;
	mul.f32 	%f7481, %f7474, %f7479;
	sub.f32 	%f7482, %f7480, %f7481;
	mul.f32 	%f7483, %f7474, %f7477;
	fma.rn.f32 	%f7484, %f7472, %f7479, %f7483;
	mul.f32 	%f7485, %f7477, %f7482;
	mul.f32 	%f7486, %f7479, %f7484;
	sub.f32 	%f7487, %f7485, %f7486;
	mul.f32 	%f7488, %f7479, %f7482;
	fma.rn.f32 	%f7489, %f7477, %f7484, %f7488;
	mul.f32 	%f7490, %f7482, %f7487;
	mul.f32 	%f7491, %f7484, %f7489;
	sub.f32 	%f7492, %f7490, %f7491;
	mul.f32 	%f7493, %f7484, %f7487;
	fma.rn.f32 	%f7494, %f7482, %f7489, %f7493;
	mul.f32 	%f7495, %f7487, %f7492;
	mul.f32 	%f7496, %f7489, %f7494;
	sub.f32 	%f7497, %f7495, %f7496;
	mul.f32 	%f7498, %f7489, %f7492;
	fma.rn.f32 	%f7499, %f7487, %f7494, %f7498;
	mul.f32 	%f7500, %f7492, %f7497;
	mul.f32 	%f7501, %f7494, %f7499;
	sub.f32 	%f7502, %f7500, %f7501;
	mul.f32 	%f7503, %f7494, %f7497;
	fma.rn.f32 	%f7504, %f7492, %f7499, %f7503;
	mul.f32 	%f7505, %f7497, %f7502;
	mul.f32 	%f7506, %f7499, %f7504;
	sub.f32 	%f7507, %f7505, %f7506;
	mul.f32 	%f7508, %f7499, %f7502;
	fma.rn.f32 	%f7509, %f7497, %f7504, %f7508;
	mul.f32 	%f7510, %f7502, %f7507;
	mul.f32 	%f7511, %f7504, %f7509;
	sub.f32 	%f7512, %f7510, %f7511;
	mul.f32 	%f7513, %f7504, %f7507;
	fma.rn.f32 	%f7514, %f7502, %f7509, %f7513;
	mul.f32 	%f7515, %f7507, %f7512;
	mul.f32 	%f7516, %f7509, %f7514;
	sub.f32 	%f7517, %f7515, %f7516;
	mul.f32 	%f7518, %f7509, %f7512;
	fma.rn.f32 	%f7519, %f7507, %f7514, %f7518;
	mul.f32 	%f7520, %f7512, %f7517;
	mul.f32 	%f7521, %f7514, %f7519;
	sub.f32 	%f7522, %f7520, %f7521;
	mul.f32 	%f7523, %f7514, %f7517;
	fma.rn.f32 	%f7524, %f7512, %f7519, %f7523;
	mul.f32 	%f7525, %f7517, %f7522;
	mul.f32 	%f7526, %f7519, %f7524;
	sub.f32 	%f7527, %f7525, %f7526;
	mul.f32 	%f7528, %f7519, %f7522;
	fma.rn.f32 	%f7529, %f7517, %f7524, %f7528;
	mul.f32 	%f7530, %f7522, %f7527;
	mul.f32 	%f7531, %f7524, %f7529;
	sub.f32 	%f7532, %f7530, %f7531;
	mul.f32 	%f7533, %f7524, %f7527;
	fma.rn.f32 	%f7534, %f7522, %f7529, %f7533;
	mul.f32 	%f7535, %f7527, %f7532;
	mul.f32 	%f7536, %f7529, %f7534;
	sub.f32 	%f7537, %f7535, %f7536;
	mul.f32 	%f7538, %f7529, %f7532;
	fma.rn.f32 	%f7539, %f7527, %f7534, %f7538;
	mul.f32 	%f7540, %f7532, %f7537;
	mul.f32 	%f7541, %f7534, %f7539;
	sub.f32 	%f7542, %f7540, %f7541;
	mul.f32 	%f7543, %f7534, %f7537;
	fma.rn.f32 	%f7544, %f7532, %f7539, %f7543;
	mul.f32 	%f7545, %f7537, %f7542;
	mul.f32 	%f7546, %f7539, %f7544;
	sub.f32 	%f7547, %f7545, %f7546;
	mul.f32 	%f7548, %f7539, %f7542;
	fma.rn.f32 	%f7549, %f7537, %f7544, %f7548;
	mul.f32 	%f7550, %f7542, %f7547;
	mul.f32 	%f7551, %f7544, %f7549;
	sub.f32 	%f7552, %f7550, %f7551;
	mul.f32 	%f7553, %f7544, %f7547;
	fma.rn.f32 	%f7554, %f7542, %f7549, %f7553;
	mul.f32 	%f7555, %f7547, %f7552;
	mul.f32 	%f7556, %f7549, %f7554;
	sub.f32 	%f7557, %f7555, %f7556;
	mul.f32 	%f7558, %f7549, %f7552;
	fma.rn.f32 	%f7559, %f7547, %f7554, %f7558;
	mul.f32 	%f7560, %f7552, %f7557;
	mul.f32 	%f7561, %f7554, %f7559;
	sub.f32 	%f7562, %f7560, %f7561;
	mul.f32 	%f7563, %f7554, %f7557;
	fma.rn.f32 	%f7564, %f7552, %f7559, %f7563;
	mul.f32 	%f7565, %f7557, %f7562;
	mul.f32 	%f7566, %f7559, %f7564;
	sub.f32 	%f7567, %f7565, %f7566;
	mul.f32 	%f7568, %f7559, %f7562;
	fma.rn.f32 	%f7569, %f7557, %f7564, %f7568;
	mul.f32 	%f7570, %f7562, %f7567;
	mul.f32 	%f7571, %f7564, %f7569;
	sub.f32 	%f7572, %f7570, %f7571;
	mul.f32 	%f7573, %f7564, %f7567;
	fma.rn.f32 	%f7574, %f7562, %f7569, %f7573;
	mul.f32 	%f7575, %f7567, %f7572;
	mul.f32 	%f7576, %f7569, %f7574;
	sub.f32 	%f7577, %f7575, %f7576;
	mul.f32 	%f7578, %f7569, %f7572;
	fma.rn.f32 	%f7579, %f7567, %f7574, %f7578;
	mul.f32 	%f7580, %f7572, %f7577;
	mul.f32 	%f7581, %f7574, %f7579;
	sub.f32 	%f7582, %f7580, %f7581;
	mul.f32 	%f7583, %f7574, %f7577;
	fma.rn.f32 	%f7584, %f7572, %f7579, %f7583;
	mul.f32 	%f7585, %f7577, %f7582;
	mul.f32 	%f7586, %f7579, %f7584;
	sub.f32 	%f7587, %f7585, %f7586;
	mul.f32 	%f7588, %f7579, %f7582;
	fma.rn.f32 	%f7589, %f7577, %f7584, %f7588;
	mul.f32 	%f7590, %f7582, %f7587;
	mul.f32 	%f7591, %f7584, %f7589;
	sub.f32 	%f7592, %f7590, %f7591;
	mul.f32 	%f7593, %f7584, %f7587;
	fma.rn.f32 	%f7594, %f7582, %f7589, %f7593;
	mul.f32 	%f7595, %f7587, %f7592;
	mul.f32 	%f7596, %f7589, %f7594;
	sub.f32 	%f7597, %f7595, %f7596;
	mul.f32 	%f7598, %f7589, %f7592;
	fma.rn.f32 	%f7599, %f7587, %f7594, %f7598;
	mul.f32 	%f7600, %f7592, %f7597;
	mul.f32 	%f7601, %f7594, %f7599;
	sub.f32 	%f7602, %f7600, %f7601;
	mul.f32 	%f7603, %f7594, %f7597;
	fma.rn.f32 	%f7604, %f7592, %f7599, %f7603;
	mul.f32 	%f7605, %f7597, %f7602;
	mul.f32 	%f7606, %f7599, %f7604;
	sub.f32 	%f7607, %f7605, %f7606;
	mul.f32 	%f7608, %f7599, %f7602;
	fma.rn.f32 	%f7609, %f7597, %f7604, %f7608;
	mul.f32 	%f7610, %f7602, %f7607;
	mul.f32 	%f7611, %f7604, %f7609;
	sub.f32 	%f7612, %f7610, %f7611;
	mul.f32 	%f7613, %f7604, %f7607;
	fma.rn.f32 	%f7614, %f7602, %f7609, %f7613;
	mul.f32 	%f7615, %f7607, %f7612;
	mul.f32 	%f7616, %f7609, %f7614;
	sub.f32 	%f7617, %f7615, %f7616;
	mul.f32 	%f7618, %f7609, %f7612;
	fma.rn.f32 	%f7619, %f7607, %f7614, %f7618;
	mul.f32 	%f7620, %f7612, %f7617;
	mul.f32 	%f7621, %f7614, %f7619;
	sub.f32 	%f7622, %f7620, %f7621;
	mul.f32 	%f7623, %f7614, %f7617;
	fma.rn.f32 	%f7624, %f7612, %f7619, %f7623;
	mul.f32 	%f7625, %f7617, %f7622;
	mul.f32 	%f7626, %f7619, %f7624;
	sub.f32 	%f7627, %f7625, %f7626;
	mul.f32 	%f7628, %f7619, %f7622;
	fma.rn.f32 	%f7629, %f7617, %f7624, %f7628;
	mul.f32 	%f7630, %f7622, %f7627;
	mul.f32 	%f7631, %f7624, %f7629;
	sub.f32 	%f7632, %f7630, %f7631;
	mul.f32 	%f7633, %f7624, %f7627;
	fma.rn.f32 	%f7634, %f7622, %f7629, %f7633;
	mul.f32 	%f7635, %f7627, %f7632;
	mul.f32 	%f7636, %f7629, %f7634;
	sub.f32 	%f7637, %f7635, %f7636;
	mul.f32 	%f7638, %f7629, %f7632;
	fma.rn.f32 	%f7639, %f7627, %f7634, %f7638;
	mul.f32 	%f7640, %f7632, %f7637;
	mul.f32 	%f7641, %f7634, %f7639;
	sub.f32 	%f7642, %f7640, %f7641;
	mul.f32 	%f7643, %f7634, %f7637;
	fma.rn.f32 	%f7644, %f7632, %f7639, %f7643;
	mul.f32 	%f7645, %f7637, %f7642;
	mul.f32 	%f7646, %f7639, %f7644;
	sub.f32 	%f7647, %f7645, %f7646;
	mul.f32 	%f7648, %f7639, %f7642;
	fma.rn.f32 	%f7649, %f7637, %f7644, %f7648;
	mul.f32 	%f7650, %f7642, %f7647;
	mul.f32 	%f7651, %f7644, %f7649;
	sub.f32 	%f7652, %f7650, %f7651;
	mul.f32 	%f7653, %f7644, %f7647;
	fma.rn.f32 	%f7654, %f7642, %f7649, %f7653;
	mul.f32 	%f7655, %f7647, %f7652;
	mul.f32 	%f7656, %f7649, %f7654;
	sub.f32 	%f7657, %f7655, %f7656;
	mul.f32 	%f7658, %f7649, %f7652;
	fma.rn.f32 	%f7659, %f7647, %f7654, %f7658;
	mul.f32 	%f7660, %f7652, %f7657;
	mul.f32 	%f7661, %f7654, %f7659;
	sub.f32 	%f7662, %f7660, %f7661;
	mul.f32 	%f7663, %f7654, %f7657;
	fma.rn.f32 	%f7664, %f7652, %f7659, %f7663;
	mul.f32 	%f7665, %f7657, %f7662;
	mul.f32 	%f7666, %f7659, %f7664;
	sub.f32 	%f7667, %f7665, %f7666;
	mul.f32 	%f7668, %f7659, %f7662;
	fma.rn.f32 	%f7669, %f7657, %f7664, %f7668;
	mul.f32 	%f7670, %f7662, %f7667;
	mul.f32 	%f7671, %f7664, %f7669;
	sub.f32 	%f7672, %f7670, %f7671;
	mul.f32 	%f7673, %f7664, %f7667;
	fma.rn.f32 	%f7674, %f7662, %f7669, %f7673;
	mul.f32 	%f7675, %f7667, %f7672;
	mul.f32 	%f7676, %f7669, %f7674;
	sub.f32 	%f7677, %f7675, %f7676;
	mul.f32 	%f7678, %f7669, %f7672;
	fma.rn.f32 	%f7679, %f7667, %f7674, %f7678;
	mul.f32 	%f7680, %f7672, %f7677;
	mul.f32 	%f7681, %f7674, %f7679;
	sub.f32 	%f7682, %f7680, %f7681;
	mul.f32 	%f7683, %f7674, %f7677;
	fma.rn.f32 	%f7684, %f7672, %f7679, %f7683;
	mul.f32 	%f7685, %f7677, %f7682;
	mul.f32 	%f7686, %f7679, %f7684;
	sub.f32 	%f7687, %f7685, %f7686;
	mul.f32 	%f7688, %f7679, %f7682;
	fma.rn.f32 	%f7689, %f7677, %f7684, %f7688;
	mul.f32 	%f7690, %f7682, %f7687;
	mul.f32 	%f7691, %f7684, %f7689;
	sub.f32 	%f7692, %f7690, %f7691;
	mul.f32 	%f7693, %f7684, %f7687;
	fma.rn.f32 	%f7694, %f7682, %f7689, %f7693;
	mul.f32 	%f7695, %f7687, %f7692;
	mul.f32 	%f7696, %f7689, %f7694;
	sub.f32 	%f7697, %f7695, %f7696;
	mul.f32 	%f7698, %f7689, %f7692;
	fma.rn.f32 	%f7699, %f7687, %f7694, %f7698;
	mul.f32 	%f7700, %f7692, %f7697;
	mul.f32 	%f7701, %f7694, %f7699;
	sub.f32 	%f7702, %f7700, %f7701;
	mul.f32 	%f7703, %f7694, %f7697;
	fma.rn.f32 	%f7704, %f7692, %f7699, %f7703;
	mul.f32 	%f7705, %f7697, %f7702;
	mul.f32 	%f7706, %f7699, %f7704;
	sub.f32 	%f7707, %f7705, %f7706;
	mul.f32 	%f7708, %f7699, %f7702;
	fma.rn.f32 	%f7709, %f7697, %f7704, %f7708;
	mul.f32 	%f7710, %f7702, %f7707;
	mul.f32 	%f7711, %f7704, %f7709;
	sub.f32 	%f7712, %f7710, %f7711;
	mul.f32 	%f7713, %f7704, %f7707;
	fma.rn.f32 	%f7714, %f7702, %f7709, %f7713;
	mul.f32 	%f7715, %f7707, %f7712;
	mul.f32 	%f7716, %f7709, %f7714;
	sub.f32 	%f7717, %f7715, %f7716;
	mul.f32 	%f7718, %f7709, %f7712;
	fma.rn.f32 	%f7719, %f7707, %f7714, %f7718;
	mul.f32 	%f7720, %f7712, %f7717;
	mul.f32 	%f7721, %f7714, %f7719;
	sub.f32 	%f7722, %f7720, %f7721;
	mul.f32 	%f7723, %f7714, %f7717;
	fma.rn.f32 	%f7724, %f7712, %f7719, %f7723;
	mul.f32 	%f7725, %f7717, %f7722;
	mul.f32 	%f7726, %f7719, %f7724;
	sub.f32 	%f7727, %f7725, %f7726;
	mul.f32 	%f7728, %f7719, %f7722;
	fma.rn.f32 	%f7729, %f7717, %f7724, %f7728;
	mul.f32 	%f7730, %f7722, %f7727;
	mul.f32 	%f7731, %f7724, %f7729;
	sub.f32 	%f7732, %f7730, %f7731;
	mul.f32 	%f7733, %f7724, %f7727;
	fma.rn.f32 	%f7734, %f7722, %f7729, %f7733;
	mul.f32 	%f7735, %f7727, %f7732;
	mul.f32 	%f7736, %f7729, %f7734;
	sub.f32 	%f7737, %f7735, %f7736;
	mul.f32 	%f7738, %f7729, %f7732;
	fma.rn.f32 	%f7739, %f7727, %f7734, %f7738;
	mul.f32 	%f7740, %f7732, %f7737;
	mul.f32 	%f7741, %f7734, %f7739;
	sub.f32 	%f7742, %f7740, %f7741;
	mul.f32 	%f7743, %f7734, %f7737;
	fma.rn.f32 	%f7744, %f7732, %f7739, %f7743;
	mul.f32 	%f7745, %f7737, %f7742;
	mul.f32 	%f7746, %f7739, %f7744;
	sub.f32 	%f7747, %f7745, %f7746;
	mul.f32 	%f7748, %f7739, %f7742;
	fma.rn.f32 	%f7749, %f7737, %f7744, %f7748;
	mul.f32 	%f7750, %f7742, %f7747;
	mul.f32 	%f7751, %f7744, %f7749;
	sub.f32 	%f7752, %f7750, %f7751;
	mul.f32 	%f7753, %f7744, %f7747;
	fma.rn.f32 	%f7754, %f7742, %f7749, %f7753;
	mul.f32 	%f7755, %f7747, %f7752;
	mul.f32 	%f7756, %f7749, %f7754;
	sub.f32 	%f7757, %f7755, %f7756;
	mul.f32 	%f7758, %f7749, %f7752;
	fma.rn.f32 	%f7759, %f7747, %f7754, %f7758;
	mul.f32 	%f7760, %f7752, %f7757;
	mul.f32 	%f7761, %f7754, %f7759;
	sub.f32 	%f7762, %f7760, %f7761;
	mul.f32 	%f7763, %f7754, %f7757;
	fma.rn.f32 	%f7764, %f7752, %f7759, %f7763;
	mul.f32 	%f7765, %f7757, %f7762;
	mul.f32 	%f7766, %f7759, %f7764;
	sub.f32 	%f7767, %f7765, %f7766;
	mul.f32 	%f7768, %f7759, %f7762;
	fma.rn.f32 	%f7769, %f7757, %f7764, %f7768;
	mul.f32 	%f7770, %f7762, %f7767;
	mul.f32 	%f7771, %f7764, %f7769;
	sub.f32 	%f7772, %f7770, %f7771;
	mul.f32 	%f7773, %f7764, %f7767;
	fma.rn.f32 	%f7774, %f7762, %f7769, %f7773;
	mul.f32 	%f7775, %f7767, %f7772;
	mul.f32 	%f7776, %f7769, %f7774;
	sub.f32 	%f7777, %f7775, %f7776;
	mul.f32 	%f7778, %f7769, %f7772;
	fma.rn.f32 	%f7779, %f7767, %f7774, %f7778;
	mul.f32 	%f7780, %f7772, %f7777;
	mul.f32 	%f7781, %f7774, %f7779;
	sub.f32 	%f7782, %f7780, %f7781;
	mul.f32 	%f7783, %f7774, %f7777;
	fma.rn.f32 	%f7784, %f7772, %f7779, %f7783;
	mul.f32 	%f7785, %f7777, %f7782;
	mul.f32 	%f7786, %f7779, %f7784;
	sub.f32 	%f7787, %f7785, %f7786;
	mul.f32 	%f7788, %f7779, %f7782;
	fma.rn.f32 	%f7789, %f7777, %f7784, %f7788;
	mul.f32 	%f7790, %f7782, %f7787;
	mul.f32 	%f7791, %f7784, %f7789;
	sub.f32 	%f7792, %f7790, %f7791;
	mul.f32 	%f7793, %f7784, %f7787;
	fma.rn.f32 	%f7794, %f7782, %f7789, %f7793;
	mul.f32 	%f7795, %f7787, %f7792;
	mul.f32 	%f7796, %f7789, %f7794;
	sub.f32 	%f7797, %f7795, %f7796;
	mul.f32 	%f7798, %f7789, %f7792;
	fma.rn.f32 	%f7799, %f7787, %f7794, %f7798;
	mul.f32 	%f7800, %f7792, %f7797;
	mul.f32 	%f7801, %f7794, %f7799;
	sub.f32 	%f7802, %f7800, %f7801;
	mul.f32 	%f7803, %f7794, %f7797;
	fma.rn.f32 	%f7804, %f7792, %f7799, %f7803;
	mul.f32 	%f7805, %f7797, %f7802;
	mul.f32 	%f7806, %f7799, %f7804;
	sub.f32 	%f7807, %f7805, %f7806;
	mul.f32 	%f7808, %f7799, %f7802;
	fma.rn.f32 	%f7809, %f7797, %f7804, %f7808;
	mul.f32 	%f7810, %f7802, %f7807;
	mul.f32 	%f7811, %f7804, %f7809;
	sub.f32 	%f7812, %f7810, %f7811;
	mul.f32 	%f7813, %f7804, %f7807;
	fma.rn.f32 	%f7814, %f7802, %f7809, %f7813;
	mul.f32 	%f7815, %f7807, %f7812;
	mul.f32 	%f7816, %f7809, %f7814;
	sub.f32 	%f7817, %f7815, %f7816;
	mul.f32 	%f7818, %f7809, %f7812;
	fma.rn.f32 	%f7819, %f7807, %f7814, %f7818;
	mul.f32 	%f7820, %f7812, %f7817;
	mul.f32 	%f7821, %f7814, %f7819;
	sub.f32 	%f7822, %f7820, %f7821;
	mul.f32 	%f7823, %f7814, %f7817;
	fma.rn.f32 	%f7824, %f7812, %f7819, %f7823;
	mul.f32 	%f7825, %f7817, %f7822;
	mul.f32 	%f7826, %f7819, %f7824;
	sub.f32 	%f7827, %f7825, %f7826;
	mul.f32 	%f7828, %f7819, %f7822;
	fma.rn.f32 	%f7829, %f7817, %f7824, %f7828;
	mul.f32 	%f7830, %f7822, %f7827;
	mul.f32 	%f7831, %f7824, %f7829;
	sub.f32 	%f7832, %f7830, %f7831;
	mul.f32 	%f7833, %f7824, %f7827;
	fma.rn.f32 	%f7834, %f7822, %f7829, %f7833;
	mul.f32 	%f7835, %f7827, %f7832;
	mul.f32 	%f7836, %f7829, %f7834;
	sub.f32 	%f7837, %f7835, %f7836;
	mul.f32 	%f7838, %f7829, %f7832;
	fma.rn.f32 	%f7839, %f7827, %f7834, %f7838;
	mul.f32 	%f7840, %f7832, %f7837;
	mul.f32 	%f7841, %f7834, %f7839;
	sub.f32 	%f7842, %f7840, %f7841;
	mul.f32 	%f7843, %f7834, %f7837;
	fma.rn.f32 	%f7844, %f7832, %f7839, %f7843;
	mul.f32 	%f7845, %f7837, %f7842;
	mul.f32 	%f7846, %f7839, %f7844;
	sub.f32 	%f7847, %f7845, %f7846;
	mul.f32 	%f7848, %f7839, %f7842;
	fma.rn.f32 	%f7849, %f7837, %f7844, %f7848;
	mul.f32 	%f7850, %f7842, %f7847;
	mul.f32 	%f7851, %f7844, %f7849;
	sub.f32 	%f7852, %f7850, %f7851;
	mul.f32 	%f7853, %f7844, %f7847;
	fma.rn.f32 	%f7854, %f7842, %f7849, %f7853;
	mul.f32 	%f7855, %f7847, %f7852;
	mul.f32 	%f7856, %f7849, %f7854;
	sub.f32 	%f7857, %f7855, %f7856;
	mul.f32 	%f7858, %f7849, %f7852;
	fma.rn.f32 	%f7859, %f7847, %f7854, %f7858;
	mul.f32 	%f7860, %f7852, %f7857;
	mul.f32 	%f7861, %f7854, %f7859;
	sub.f32 	%f7862, %f7860, %f7861;
	mul.f32 	%f7863, %f7854, %f7857;
	fma.rn.f32 	%f7864, %f7852, %f7859, %f7863;
	mul.f32 	%f7865, %f7857, %f7862;
	mul.f32 	%f7866, %f7859, %f7864;
	sub.f32 	%f7867, %f7865, %f7866;
	mul.f32 	%f7868, %f7859, %f7862;
	fma.rn.f32 	%f7869, %f7857, %f7864, %f7868;
	mul.f32 	%f7870, %f7862, %f7867;
	mul.f32 	%f7871, %f7864, %f7869;
	sub.f32 	%f7872, %f7870, %f7871;
	mul.f32 	%f7873, %f7864, %f7867;
	fma.rn.f32 	%f7874, %f7862, %f7869, %f7873;
	mul.f32 	%f7875, %f7867, %f7872;
	mul.f32 	%f7876, %f7869, %f7874;
	sub.f32 	%f7877, %f7875, %f7876;
	mul.f32 	%f7878, %f7869, %f7872;
	fma.rn.f32 	%f7879, %f7867, %f7874, %f7878;
	mul.f32 	%f7880, %f7872, %f7877;
	mul.f32 	%f7881, %f7874, %f7879;
	sub.f32 	%f7882, %f7880, %f7881;
	mul.f32 	%f7883, %f7874, %f7877;
	fma.rn.f32 	%f7884, %f7872, %f7879, %f7883;
	mul.f32 	%f7885, %f7877, %f7882;
	mul.f32 	%f7886, %f7879, %f7884;
	sub.f32 	%f7887, %f7885, %f7886;
	mul.f32 	%f7888, %f7879, %f7882;
	fma.rn.f32 	%f7889, %f7877, %f7884, %f7888;
	mul.f32 	%f7890, %f7882, %f7887;
	mul.f32 	%f7891, %f7884, %f7889;
	sub.f32 	%f7892, %f7890, %f7891;
	mul.f32 	%f7893, %f7884, %f7887;
	fma.rn.f32 	%f7894, %f7882, %f7889, %f7893;
	mul.f32 	%f7895, %f7887, %f7892;
	mul.f32 	%f7896, %f7889, %f7894;
	sub.f32 	%f7897, %f7895, %f7896;
	mul.f32 	%f7898, %f7889, %f7892;
	fma.rn.f32 	%f7899, %f7887, %f7894, %f7898;
	mul.f32 	%f7900, %f7892, %f7897;
	mul.f32 	%f7901, %f7894, %f7899;
	sub.f32 	%f7902, %f7900, %f7901;
	mul.f32 	%f7903, %f7894, %f7897;
	fma.rn.f32 	%f7904, %f7892, %f7899, %f7903;
	mul.f32 	%f7905, %f7897, %f7902;
	mul.f32 	%f7906, %f7899, %f7904;
	sub.f32 	%f7907, %f7905, %f7906;
	mul.f32 	%f7908, %f7899, %f7902;
	fma.rn.f32 	%f7909, %f7897, %f7904, %f7908;
	mul.f32 	%f7910, %f7902, %f7907;
	mul.f32 	%f7911, %f7904, %f7909;
	sub.f32 	%f7912, %f7910, %f7911;
	mul.f32 	%f7913, %f7904, %f7907;
	fma.rn.f32 	%f7914, %f7902, %f7909, %f7913;
	mul.f32 	%f7915, %f7907, %f7912;
	mul.f32 	%f7916, %f7909, %f7914;
	sub.f32 	%f7917, %f7915, %f7916;
	mul.f32 	%f7918, %f7909, %f7912;
	fma.rn.f32 	%f7919, %f7907, %f7914, %f7918;
	mul.f32 	%f7920, %f7912, %f7917;
	mul.f32 	%f7921, %f7914, %f7919;
	sub.f32 	%f7922, %f7920, %f7921;
	mul.f32 	%f7923, %f7914, %f7917;
	fma.rn.f32 	%f7924, %f7912, %f7919, %f7923;
	mul.f32 	%f7925, %f7917, %f7922;
	mul.f32 	%f7926, %f7919, %f7924;
	sub.f32 	%f7927, %f7925, %f7926;
	mul.f32 	%f7928, %f7919, %f7922;
	fma.rn.f32 	%f7929, %f7917, %f7924, %f7928;
	mul.f32 	%f7930, %f7922, %f7927;
	mul.f32 	%f7931, %f7924, %f7929;
	sub.f32 	%f7932, %f7930, %f7931;
	mul.f32 	%f7933, %f7924, %f7927;
	fma.rn.f32 	%f7934, %f7922, %f7929, %f7933;
	mul.f32 	%f7935, %f7927, %f7932;
	mul.f32 	%f7936, %f7929, %f7934;
	sub.f32 	%f7937, %f7935, %f7936;
	mul.f32 	%f7938, %f7929, %f7932;
	fma.rn.f32 	%f7939, %f7927, %f7934, %f7938;
	mul.f32 	%f7940, %f7932, %f7937;
	mul.f32 	%f7941, %f7934, %f7939;
	sub.f32 	%f7942, %f7940, %f7941;
	mul.f32 	%f7943, %f7934, %f7937;
	fma.rn.f32 	%f7944, %f7932, %f7939, %f7943;
	mul.f32 	%f7945, %f7937, %f7942;
	mul.f32 	%f7946, %f7939, %f7944;
	sub.f32 	%f7947, %f7945, %f7946;
	mul.f32 	%f7948, %f7939, %f7942;
	fma.rn.f32 	%f7949, %f7937, %f7944, %f7948;
	mul.f32 	%f7950, %f7942, %f7947;
	mul.f32 	%f7951, %f7944, %f7949;
	sub.f32 	%f7952, %f7950, %f7951;
	mul.f32 	%f7953, %f7944, %f7947;
	fma.rn.f32 	%f7954, %f7942, %f7949, %f7953;
	mul.f32 	%f7955, %f7947, %f7952;
	mul.f32 	%f7956, %f7949, %f7954;
	sub.f32 	%f7957, %f7955, %f7956;
	mul.f32 	%f7958, %f7949, %f7952;
	fma.rn.f32 	%f7959, %f7947, %f7954, %f7958;
	mul.f32 	%f7960, %f7952, %f7957;
	mul.f32 	%f7961, %f7954, %f7959;
	sub.f32 	%f7962, %f7960, %f7961;
	mul.f32 	%f7963, %f7954, %f7957;
	fma.rn.f32 	%f7964, %f7952, %f7959, %f7963;
	mul.f32 	%f7965, %f7957, %f7962;
	mul.f32 	%f7966, %f7959, %f7964;
	sub.f32 	%f7967, %f7965, %f7966;
	mul.f32 	%f7968, %f7959, %f7962;
	fma.rn.f32 	%f7969, %f7957, %f7964, %f7968;
	mul.f32 	%f7970, %f7962, %f7967;
	mul.f32 	%f7971, %f7964, %f7969;
	sub.f32 	%f7972, %f7970, %f7971;
	mul.f32 	%f7973, %f7964, %f7967;
	fma.rn.f32 	%f7974, %f7962, %f7969, %f7973;
	mul.f32 	%f7975, %f7967, %f7972;
	mul.f32 	%f7976, %f7969, %f7974;
	sub.f32 	%f7977, %f7975, %f7976;
	mul.f32 	%f7978, %f7969, %f7972;
	fma.rn.f32 	%f7979, %f7967, %f7974, %f7978;
	mul.f32 	%f7980, %f7972, %f7977;
	mul.f32 	%f7981, %f7974, %f7979;
	sub.f32 	%f7982, %f7980, %f7981;
	mul.f32 	%f7983, %f7974, %f7977;
	fma.rn.f32 	%f7984, %f7972, %f7979, %f7983;
	mul.f32 	%f7985, %f7977, %f7982;
	mul.f32 	%f7986, %f7979, %f7984;
	sub.f32 	%f7987, %f7985, %f7986;
	mul.f32 	%f7988, %f7979, %f7982;
	fma.rn.f32 	%f7989, %f7977, %f7984, %f7988;
	mul.f32 	%f7990, %f7982, %f7987;
	mul.f32 	%f7991, %f7984, %f7989;
	sub.f32 	%f7992, %f7990, %f7991;
	mul.f32 	%f7993, %f7984, %f7987;
	fma.rn.f32 	%f7994, %f7982, %f7989, %f7993;
	mul.f32 	%f7995, %f7987, %f7992;
	mul.f32 	%f7996, %f7989, %f7994;
	sub.f32 	%f7997, %f7995, %f7996;
	mul.f32 	%f7998, %f7989, %f7992;
	fma.rn.f32 	%f7999, %f7987, %f7994, %f7998;
	mul.f32 	%f8000, %f7992, %f7997;
	mul.f32 	%f8001, %f7994, %f7999;
	sub.f32 	%f8002, %f8000, %f8001;
	mul.f32 	%f8003, %f7994, %f7997;
	fma.rn.f32 	%f8004, %f7992, %f7999, %f8003;
	mul.f32 	%f8005, %f7997, %f8002;
	mul.f32 	%f8006, %f7999, %f8004;
	sub.f32 	%f8007, %f8005, %f8006;
	mul.f32 	%f8008, %f7999, %f8002;
	fma.rn.f32 	%f8009, %f7997, %f8004, %f8008;
	mul.f32 	%f8010, %f8002, %f8007;
	mul.f32 	%f8011, %f8004, %f8009;
	sub.f32 	%f8012, %f8010, %f8011;
	mul.f32 	%f8013, %f8004, %f8007;
	fma.rn.f32 	%f8014, %f8002, %f8009, %f8013;
	mul.f32 	%f8015, %f8007, %f8012;
	mul.f32 	%f8016, %f8009, %f8014;
	sub.f32 	%f8017, %f8015, %f8016;
	mul.f32 	%f8018, %f8009, %f8012;
	fma.rn.f32 	%f8019, %f8007, %f8014, %f8018;
	mul.f32 	%f8020, %f8012, %f8017;
	mul.f32 	%f8021, %f8014, %f8019;
	sub.f32 	%f8022, %f8020, %f8021;
	mul.f32 	%f8023, %f8014, %f8017;
	fma.rn.f32 	%f8024, %f8012, %f8019, %f8023;
	mul.f32 	%f8025, %f8017, %f8022;
	mul.f32 	%f8026, %f8019, %f8024;
	sub.f32 	%f8027, %f8025, %f8026;
	mul.f32 	%f8028, %f8019, %f8022;
	fma.rn.f32 	%f8029, %f8017, %f8024, %f8028;
	mul.f32 	%f8030, %f8022, %f8027;
	mul.f32 	%f8031, %f8024, %f8029;
	sub.f32 	%f8032, %f8030, %f8031;
	mul.f32 	%f8033, %f8024, %f8027;
	fma.rn.f32 	%f8034, %f8022, %f8029, %f8033;
	mul.f32 	%f8035, %f8027, %f8032;
	mul.f32 	%f8036, %f8029, %f8034;
	sub.f32 	%f8037, %f8035, %f8036;
	mul.f32 	%f8038, %f8029, %f8032;
	fma.rn.f32 	%f8039, %f8027, %f8034, %f8038;
	mul.f32 	%f8040, %f8032, %f8037;
	mul.f32 	%f8041, %f8034, %f8039;
	sub.f32 	%f8042, %f8040, %f8041;
	mul.f32 	%f8043, %f8034, %f8037;
	fma.rn.f32 	%f8044, %f8032, %f8039, %f8043;
	mul.f32 	%f8045, %f8037, %f8042;
	mul.f32 	%f8046, %f8039, %f8044;
	sub.f32 	%f8047, %f8045, %f8046;
	mul.f32 	%f8048, %f8039, %f8042;
	fma.rn.f32 	%f8049, %f8037, %f8044, %f8048;
	mul.f32 	%f8050, %f8042, %f8047;
	mul.f32 	%f8051, %f8044, %f8049;
	sub.f32 	%f8052, %f8050, %f8051;
	mul.f32 	%f8053, %f8044, %f8047;
	fma.rn.f32 	%f8054, %f8042, %f8049, %f8053;
	mul.f32 	%f8055, %f8047, %f8052;
	mul.f32 	%f8056, %f8049, %f8054;
	sub.f32 	%f8057, %f8055, %f8056;
	mul.f32 	%f8058, %f8049, %f8052;
	fma.rn.f32 	%f8059, %f8047, %f8054, %f8058;
	mul.f32 	%f8060, %f8052, %f8057;
	mul.f32 	%f8061, %f8054, %f8059;
	sub.f32 	%f8062, %f8060, %f8061;
	mul.f32 	%f8063, %f8054, %f8057;
	fma.rn.f32 	%f8064, %f8052, %f8059, %f8063;
	mul.f32 	%f8065, %f8057, %f8062;
	mul.f32 	%f8066, %f8059, %f8064;
	sub.f32 	%f8067, %f8065, %f8066;
	mul.f32 	%f8068, %f8059, %f8062;
	fma.rn.f32 	%f8069, %f8057, %f8064, %f8068;
	mul.f32 	%f8070, %f8062, %f8067;
	mul.f32 	%f8071, %f8064, %f8069;
	sub.f32 	%f8072, %f8070, %f8071;
	mul.f32 	%f8073, %f8064, %f8067;
	fma.rn.f32 	%f8074, %f8062, %f8069, %f8073;
	mul.f32 	%f8075, %f8067, %f8072;
	mul.f32 	%f8076, %f8069, %f8074;
	sub.f32 	%f8077, %f8075, %f8076;
	mul.f32 	%f8078, %f8069, %f8072;
	fma.rn.f32 	%f8079, %f8067, %f8074, %f8078;
	mul.f32 	%f8080, %f8072, %f8077;
	mul.f32 	%f8081, %f8074, %f8079;
	sub.f32 	%f8082, %f8080, %f8081;
	mul.f32 	%f8083, %f8074, %f8077;
	fma.rn.f32 	%f8084, %f8072, %f8079, %f8083;
	mul.f32 	%f8085, %f8077, %f8082;
	mul.f32 	%f8086, %f8079, %f8084;
	sub.f32 	%f8087, %f8085, %f8086;
	mul.f32 	%f8088, %f8079, %f8082;
	fma.rn.f32 	%f8089, %f8077, %f8084, %f8088;
	mul.f32 	%f8090, %f8082, %f8087;
	mul.f32 	%f8091, %f8084, %f8089;
	sub.f32 	%f8092, %f8090, %f8091;
	mul.f32 	%f8093, %f8084, %f8087;
	fma.rn.f32 	%f8094, %f8082, %f8089, %f8093;
	mul.f32 	%f8095, %f8087, %f8092;
	mul.f32 	%f8096, %f8089, %f8094;
	sub.f32 	%f8097, %f8095, %f8096;
	mul.f32 	%f8098, %f8089, %f8092;
	fma.rn.f32 	%f8099, %f8087, %f8094, %f8098;
	mul.f32 	%f8100, %f8092, %f8097;
	mul.f32 	%f8101, %f8094, %f8099;
	sub.f32 	%f8102, %f8100, %f8101;
	mul.f32 	%f8103, %f8094, %f8097;
	fma.rn.f32 	%f8104, %f8092, %f8099, %f8103;
	mul.f32 	%f8105, %f8097, %f8102;
	mul.f32 	%f8106, %f8099, %f8104;
	sub.f32 	%f8107, %f8105, %f8106;
	mul.f32 	%f8108, %f8099, %f8102;
	fma.rn.f32 	%f8109, %f8097, %f8104, %f8108;
	mul.f32 	%f8110, %f8102, %f8107;
	mul.f32 	%f8111, %f8104, %f8109;
	sub.f32 	%f8112, %f8110, %f8111;
	mul.f32 	%f8113, %f8104, %f8107;
	fma.rn.f32 	%f8114, %f8102, %f8109, %f8113;
	mul.f32 	%f8115, %f8107, %f8112;
	mul.f32 	%f8116, %f8109, %f8114;
	sub.f32 	%f8117, %f8115, %f8116;
	mul.f32 	%f8118, %f8109, %f8112;
	fma.rn.f32 	%f8119, %f8107, %f8114, %f8118;
	mul.f32 	%f8120, %f8112, %f8117;
	mul.f32 	%f8121, %f8114, %f8119;
	sub.f32 	%f8122, %f8120, %f8121;
	mul.f32 	%f8123, %f8114, %f8117;
	fma.rn.f32 	%f8124, %f8112, %f8119, %f8123;
	mul.f32 	%f8125, %f8117, %f8122;
	mul.f32 	%f8126, %f8119, %f8124;
	sub.f32 	%f8127, %f8125, %f8126;
	mul.f32 	%f8128, %f8119, %f8122;
	fma.rn.f32 	%f8129, %f8117, %f8124, %f8128;
	mul.f32 	%f8130, %f8122, %f8127;
	mul.f32 	%f8131, %f8124, %f8129;
	sub.f32 	%f8132, %f8130, %f8131;
	mul.f32 	%f8133, %f8124, %f8127;
	fma.rn.f32 	%f8134, %f8122, %f8129, %f8133;
	mul.f32 	%f8135, %f8127, %f8132;
	mul.f32 	%f8136, %f8129, %f8134;
	sub.f32 	%f8137, %f8135, %f8136;
	mul.f32 	%f8138, %f8129, %f8132;
	fma.rn.f32 	%f8139, %f8127, %f8134, %f8138;
	mul.f32 	%f8140, %f8132, %f8137;
	mul.f32 	%f8141, %f8134, %f8139;
	sub.f32 	%f8142, %f8140, %f8141;
	mul.f32 	%f8143, %f8134, %f8137;
	fma.rn.f32 	%f8144, %f8132, %f8139, %f8143;
	mul.f32 	%f8145, %f8137, %f8142;
	mul.f32 	%f8146, %f8139, %f8144;
	sub.f32 	%f8147, %f8145, %f8146;
	mul.f32 	%f8148, %f8139, %f8142;
	fma.rn.f32 	%f8149, %f8137, %f8144, %f8148;
	mul.f32 	%f8150, %f8142, %f8147;
	mul.f32 	%f8151, %f8144, %f8149;
	sub.f32 	%f8152, %f8150, %f8151;
	mul.f32 	%f8153, %f8144, %f8147;
	fma.rn.f32 	%f8154, %f8142, %f8149, %f8153;
	mul.f32 	%f8155, %f8147, %f8152;
	mul.f32 	%f8156, %f8149, %f8154;
	sub.f32 	%f8157, %f8155, %f8156;
	mul.f32 	%f8158, %f8149, %f8152;
	fma.rn.f32 	%f8159, %f8147, %f8154, %f8158;
	mul.f32 	%f8160, %f8152, %f8157;
	mul.f32 	%f8161, %f8154, %f8159;
	sub.f32 	%f8162, %f8160, %f8161;
	mul.f32 	%f8163, %f8154, %f8157;
	fma.rn.f32 	%f8164, %f8152, %f8159, %f8163;
	mul.f32 	%f8165, %f8157, %f8162;
	mul.f32 	%f8166, %f8159, %f8164;
	sub.f32 	%f8167, %f8165, %f8166;
	mul.f32 	%f8168, %f8159, %f8162;
	fma.rn.f32 	%f8169, %f8157, %f8164, %f8168;
	mul.f32 	%f8170, %f8162, %f8167;
	mul.f32 	%f8171, %f8164, %f8169;
	sub.f32 	%f8172, %f8170, %f8171;
	mul.f32 	%f8173, %f8164, %f8167;
	fma.rn.f32 	%f8174, %f8162, %f8169, %f8173;
	mul.f32 	%f8175, %f8167, %f8172;
	mul.f32 	%f8176, %f8169, %f8174;
	sub.f32 	%f8177, %f8175, %f8176;
	mul.f32 	%f8178, %f8169, %f8172;
	fma.rn.f32 	%f8179, %f8167, %f8174, %f8178;
	mul.f32 	%f8180, %f8172, %f8177;
	mul.f32 	%f8181, %f8174, %f8179;
	sub.f32 	%f8182, %f8180, %f8181;
	mul.f32 	%f8183, %f8174, %f8177;
	fma.rn.f32 	%f8184, %f8172, %f8179, %f8183;
	mul.f32 	%f8185, %f8177, %f8182;
	mul.f32 	%f8186, %f8179, %f8184;
	sub.f32 	%f8187, %f8185, %f8186;
	mul.f32 	%f8188, %f8179, %f8182;
	fma.rn.f32 	%f8189, %f8177, %f8184, %f8188;
	mul.f32 	%f8190, %f8182, %f8187;
	mul.f32 	%f8191, %f8184, %f8189;
	sub.f32 	%f8192, %f8190, %f8191;
	mul.f32 	%f8193, %f8184, %f8187;
	fma.rn.f32 	%f8194, %f8182, %f8189, %f8193;
	mul.f32 	%f8195, %f8187, %f8192;
	mul.f32 	%f8196, %f8189, %f8194;
	sub.f32 	%f8197, %f8195, %f8196;
	mul.f32 	%f8198, %f8189, %f8192;
	fma.rn.f32 	%f8199, %f8187, %f8194, %f8198;
	mul.f32 	%f8200, %f8192, %f8197;
	mul.f32 	%f8201, %f8194, %f8199;
	sub.f32 	%f8202, %f8200, %f8201;
	mul.f32 	%f8203, %f8194, %f8197;
	fma.rn.f32 	%f8204, %f8192, %f8199, %f8203;
	mul.f32 	%f8205, %f8197, %f8202;
	mul.f32 	%f8206, %f8199, %f8204;
	sub.f32 	%f8207, %f8205, %f8206;
	mul.f32 	%f8208, %f8199, %f8202;
	fma.rn.f32 	%f8209, %f8197, %f8204, %f8208;
	mul.f32 	%f8210, %f8202, %f8207;
	mul.f32 	%f8211, %f8204, %f8209;
	sub.f32 	%f8212, %f8210, %f8211;
	mul.f32 	%f8213, %f8204, %f8207;
	fma.rn.f32 	%f8214, %f8202, %f8209, %f8213;
	mul.f32 	%f8215, %f8207, %f8212;
	mul.f32 	%f8216, %f8209, %f8214;
	sub.f32 	%f8217, %f8215, %f8216;
	mul.f32 	%f8218, %f8209, %f8212;
	fma.rn.f32 	%f8219, %f8207, %f8214, %f8218;
	mul.f32 	%f8220, %f8212, %f8217;
	mul.f32 	%f8221, %f8214, %f8219;
	sub.f32 	%f8222, %f8220, %f8221;
	mul.f32 	%f8223, %f8214, %f8217;
	fma.rn.f32 	%f8224, %f8212, %f8219, %f8223;
	mul.f32 	%f8225, %f8217, %f8222;
	mul.f32 	%f8226, %f8219, %f8224;
	sub.f32 	%f8227, %f8225, %f8226;
	mul.f32 	%f8228, %f8219, %f8222;
	fma.rn.f32 	%f8229, %f8217, %f8224, %f8228;
	mul.f32 	%f8230, %f8222, %f8227;
	mul.f32 	%f8231, %f8224, %f8229;
	sub.f32 	%f8232, %f8230, %f8231;
	mul.f32 	%f8233, %f8224, %f8227;
	fma.rn.f32 	%f8234, %f8222, %f8229, %f8233;
	mul.f32 	%f8235, %f8227, %f8232;
	mul.f32 	%f8236, %f8229, %f8234;
	sub.f32 	%f8237, %f8235, %f8236;
	mul.f32 	%f8238, %f8229, %f8232;
	fma.rn.f32 	%f8239, %f8227, %f8234, %f8238;
	mul.f32 	%f8240, %f8232, %f8237;
	mul.f32 	%f8241, %f8234, %f8239;
	sub.f32 	%f8242, %f8240, %f8241;
	mul.f32 	%f8243, %f8234, %f8237;
	fma.rn.f32 	%f8244, %f8232, %f8239, %f8243;
	mul.f32 	%f8245, %f8237, %f8242;
	mul.f32 	%f8246, %f8239, %f8244;
	sub.f32 	%f8247, %f8245, %f8246;
	mul.f32 	%f8248, %f8239, %f8242;
	fma.rn.f32 	%f8249, %f8237, %f8244, %f8248;
	mul.f32 	%f8250, %f8242, %f8247;
	mul.f32 	%f8251, %f8244, %f8249;
	sub.f32 	%f8252, %f8250, %f8251;
	mul.f32 	%f8253, %f8244, %f8247;
	fma.rn.f32 	%f8254, %f8242, %f8249, %f8253;
	mul.f32 	%f8255, %f8247, %f8252;
	mul.f32 	%f8256, %f8249, %f8254;
	sub.f32 	%f8257, %f8255, %f8256;
	mul.f32 	%f8258, %f8249, %f8252;
	fma.rn.f32 	%f8259, %f8247, %f8254, %f8258;
	mul.f32 	%f8260, %f8252, %f8257;
	mul.f32 	%f8261, %f8254, %f8259;
	sub.f32 	%f8262, %f8260, %f8261;
	mul.f32 	%f8263, %f8254, %f8257;
	fma.rn.f32 	%f8264, %f8252, %f8259, %f8263;
	mul.f32 	%f8265, %f8257, %f8262;
	mul.f32 	%f8266, %f8259, %f8264;
	sub.f32 	%f8267, %f8265, %f8266;
	mul.f32 	%f8268, %f8259, %f8262;
	fma.rn.f32 	%f8269, %f8257, %f8264, %f8268;
	mul.f32 	%f8270, %f8262, %f8267;
	mul.f32 	%f8271, %f8264, %f8269;
	sub.f32 	%f8272, %f8270, %f8271;
	mul.f32 	%f8273, %f8264, %f8267;
	fma.rn.f32 	%f8274, %f8262, %f8269, %f8273;
	mul.f32 	%f8275, %f8267, %f8272;
	mul.f32 	%f8276, %f8269, %f8274;
	sub.f32 	%f8277, %f8275, %f8276;
	mul.f32 	%f8278, %f8269, %f8272;
	fma.rn.f32 	%f8279, %f8267, %f8274, %f8278;
	mul.f32 	%f8280, %f8272, %f8277;
	mul.f32 	%f8281, %f8274, %f8279;
	sub.f32 	%f8282, %f8280, %f8281;
	mul.f32 	%f8283, %f8274, %f8277;
	fma.rn.f32 	%f8284, %f8272, %f8279, %f8283;
	mul.f32 	%f8285, %f8277, %f8282;
	mul.f32 	%f8286, %f8279, %f8284;
	sub.f32 	%f8287, %f8285, %f8286;
	mul.f32 	%f8288, %f8279, %f8282;
	fma.rn.f32 	%f8289, %f8277, %f8284, %f8288;
	mul.f32 	%f8290, %f8282, %f8287;
	mul.f32 	%f8291, %f8284, %f8289;
	sub.f32 	%f8292, %f8290, %f8291;
	mul.f32 	%f8293, %f8284, %f8287;
	fma.rn.f32 	%f8294, %f8282, %f8289, %f8293;
	mul.f32 	%f8295, %f8287, %f8292;
	mul.f32 	%f8296, %f8289, %f8294;
	sub.f32 	%f8297, %f8295, %f8296;
	mul.f32 	%f8298, %f8289, %f8292;
	fma.rn.f32 	%f8299, %f8287, %f8294, %f8298;
	mul.f32 	%f8300, %f8292, %f8297;
	mul.f32 	%f8301, %f8294, %f8299;
	sub.f32 	%f8302, %f8300, %f8301;
	mul.f32 	%f8303, %f8294, %f8297;
	fma.rn.f32 	%f8304, %f8292, %f8299, %f8303;
	mul.f32 	%f8305, %f8297, %f8302;
	mul.f32 	%f8306, %f8299, %f8304;
	sub.f32 	%f8307, %f8305, %f8306;
	mul.f32 	%f8308, %f8299, %f8302;
	fma.rn.f32 	%f8309, %f8297, %f8304, %f8308;
	mul.f32 	%f8310, %f8302, %f8307;
	mul.f32 	%f8311, %f8304, %f8309;
	sub.f32 	%f8312, %f8310, %f8311;
	mul.f32 	%f8313, %f8304, %f8307;
	fma.rn.f32 	%f8314, %f8302, %f8309, %f8313;
	mul.f32 	%f8315, %f8307, %f8312;
	mul.f32 	%f8316, %f8309, %f8314;
	sub.f32 	%f8317, %f8315, %f8316;
	mul.f32 	%f8318, %f8309, %f8312;
	fma.rn.f32 	%f8319, %f8307, %f8314, %f8318;
	mul.f32 	%f8320, %f8312, %f8317;
	mul.f32 	%f8321, %f8314, %f8319;
	sub.f32 	%f8322, %f8320, %f8321;
	mul.f32 	%f8323, %f8314, %f8317;
	fma.rn.f32 	%f8324, %f8312, %f8319, %f8323;
	mul.f32 	%f8325, %f8317, %f8322;
	mul.f32 	%f8326, %f8319, %f8324;
	sub.f32 	%f8327, %f8325, %f8326;
	mul.f32 	%f8328, %f8319, %f8322;
	fma.rn.f32 	%f8329, %f8317, %f8324, %f8328;
	mul.f32 	%f8330, %f8322, %f8327;
	mul.f32 	%f8331, %f8324, %f8329;
	sub.f32 	%f8332, %f8330, %f8331;
	mul.f32 	%f8333, %f8324, %f8327;
	fma.rn.f32 	%f8334, %f8322, %f8329, %f8333;
	mul.f32 	%f8335, %f8327, %f8332;
	mul.f32 	%f8336, %f8329, %f8334;
	sub.f32 	%f8337, %f8335, %f8336;
	mul.f32 	%f8338, %f8329, %f8332;
	fma.rn.f32 	%f8339, %f8327, %f8334, %f8338;
	mul.f32 	%f8340, %f8332, %f8337;
	mul.f32 	%f8341, %f8334, %f8339;
	sub.f32 	%f8342, %f8340, %f8341;
	mul.f32 	%f8343, %f8334, %f8337;
	fma.rn.f32 	%f8344, %f8332, %f8339, %f8343;
	mul.f32 	%f8345, %f8337, %f8342;
	mul.f32 	%f8346, %f8339, %f8344;
	sub.f32 	%f8347, %f8345, %f8346;
	mul.f32 	%f8348, %f8339, %f8342;
	fma.rn.f32 	%f8349, %f8337, %f8344, %f8348;
	mul.f32 	%f8350, %f8342, %f8347;
	mul.f32 	%f8351, %f8344, %f8349;
	sub.f32 	%f8352, %f8350, %f8351;
	mul.f32 	%f8353, %f8344, %f8347;
	fma.rn.f32 	%f8354, %f8342, %f8349, %f8353;
	mul.f32 	%f8355, %f8347, %f8352;
	mul.f32 	%f8356, %f8349, %f8354;
	sub.f32 	%f8357, %f8355, %f8356;
	mul.f32 	%f8358, %f8349, %f8352;
	fma.rn.f32 	%f8359, %f8347, %f8354, %f8358;
	mul.f32 	%f8360, %f8352, %f8357;
	mul.f32 	%f8361, %f8354, %f8359;
	sub.f32 	%f8362, %f8360, %f8361;
	mul.f32 	%f8363, %f8354, %f8357;
	fma.rn.f32 	%f8364, %f8352, %f8359, %f8363;
	mul.f32 	%f8365, %f8357, %f8362;
	mul.f32 	%f8366, %f8359, %f8364;
	sub.f32 	%f8367, %f8365, %f8366;
	mul.f32 	%f8368, %f8359, %f8362;
	fma.rn.f32 	%f8369, %f8357, %f8364, %f8368;
	mul.f32 	%f8370, %f8362, %f8367;
	mul.f32 	%f8371, %f8364, %f8369;
	sub.f32 	%f8372, %f8370, %f8371;
	mul.f32 	%f8373, %f8364, %f8367;
	fma.rn.f32 	%f8374, %f8362, %f8369, %f8373;
	mul.f32 	%f8375, %f8367, %f8372;
	mul.f32 	%f8376, %f8369, %f8374;
	sub.f32 	%f8377, %f8375, %f8376;
	mul.f32 	%f8378, %f8369, %f8372;
	fma.rn.f32 	%f8379, %f8367, %f8374, %f8378;
	mul.f32 	%f8380, %f8372, %f8377;
	mul.f32 	%f8381, %f8374, %f8379;
	sub.f32 	%f8382, %f8380, %f8381;
	mul.f32 	%f8383, %f8374, %f8377;
	fma.rn.f32 	%f8384, %f8372, %f8379, %f8383;
	mul.f32 	%f8385, %f8377, %f8382;
	mul.f32 	%f8386, %f8379, %f8384;
	sub.f32 	%f8387, %f8385, %f8386;
	mul.f32 	%f8388, %f8379, %f8382;
	fma.rn.f32 	%f8389, %f8377, %f8384, %f8388;
	mul.f32 	%f8390, %f8382, %f8387;
	mul.f32 	%f8391, %f8384, %f8389;
	sub.f32 	%f8392, %f8390, %f8391;
	mul.f32 	%f8393, %f8384, %f8387;
	fma.rn.f32 	%f8394, %f8382, %f8389, %f8393;
	mul.f32 	%f8395, %f8387, %f8392;
	mul.f32 	%f8396, %f8389, %f8394;
	sub.f32 	%f8397, %f8395, %f8396;
	mul.f32 	%f8398, %f8389, %f8392;
	fma.rn.f32 	%f8399, %f8387, %f8394, %f8398;
	mul.f32 	%f8400, %f8392, %f8397;
	mul.f32 	%f8401, %f8394, %f8399;
	sub.f32 	%f8402, %f8400, %f8401;
	mul.f32 	%f8403, %f8394, %f8397;
	fma.rn.f32 	%f8404, %f8392, %f8399, %f8403;
	mul.f32 	%f8405, %f8397, %f8402;
	mul.f32 	%f8406, %f8399, %f8404;
	sub.f32 	%f8407, %f8405, %f8406;
	mul.f32 	%f8408, %f8399, %f8402;
	fma.rn.f32 	%f8409, %f8397, %f8404, %f8408;
	mul.f32 	%f8410, %f8402, %f8407;
	mul.f32 	%f8411, %f8404, %f8409;
	sub.f32 	%f8412, %f8410, %f8411;
	mul.f32 	%f8413, %f8404, %f8407;
	fma.rn.f32 	%f8414, %f8402, %f8409, %f8413;
	mul.f32 	%f8415, %f8407, %f8412;
	mul.f32 	%f8416, %f8409, %f8414;
	sub.f32 	%f8417, %f8415, %f8416;
	mul.f32 	%f8418, %f8409, %f8412;
	fma.rn.f32 	%f8419, %f8407, %f8414, %f8418;
	mul.f32 	%f8420, %f8412, %f8417;
	mul.f32 	%f8421, %f8414, %f8419;
	sub.f32 	%f8422, %f8420, %f8421;
	mul.f32 	%f8423, %f8414, %f8417;
	fma.rn.f32 	%f8424, %f8412, %f8419, %f8423;
	mul.f32 	%f8425, %f8417, %f8422;
	mul.f32 	%f8426, %f8419, %f8424;
	sub.f32 	%f8427, %f8425, %f8426;
	mul.f32 	%f8428, %f8419, %f8422;
	fma.rn.f32 	%f8429, %f8417, %f8424, %f8428;
	mul.f32 	%f8430, %f8422, %f8427;
	mul.f32 	%f8431, %f8424, %f8429;
	sub.f32 	%f8432, %f8430, %f8431;
	mul.f32 	%f8433, %f8424, %f8427;
	fma.rn.f32 	%f8434, %f8422, %f8429, %f8433;
	mul.f32 	%f8435, %f8427, %f8432;
	mul.f32 	%f8436, %f8429, %f8434;
	sub.f32 	%f8437, %f8435, %f8436;
	mul.f32 	%f8438, %f8429, %f8432;
	fma.rn.f32 	%f8439, %f8427, %f8434, %f8438;
	mul.f32 	%f8440, %f8432, %f8437;
	mul.f32 	%f8441, %f8434, %f8439;
	sub.f32 	%f8442, %f8440, %f8441;
	mul.f32 	%f8443, %f8434, %f8437;
	fma.rn.f32 	%f8444, %f8432, %f8439, %f8443;
	mul.f32 	%f8445, %f8437, %f8442;
	mul.f32 	%f8446, %f8439, %f8444;
	sub.f32 	%f8447, %f8445, %f8446;
	mul.f32 	%f8448, %f8439, %f8442;
	fma.rn.f32 	%f8449, %f8437, %f8444, %f8448;
	mul.f32 	%f8450, %f8442, %f8447;
	mul.f32 	%f8451, %f8444, %f8449;
	sub.f32 	%f8452, %f8450, %f8451;
	mul.f32 	%f8453, %f8444, %f8447;
	fma.rn.f32 	%f8454, %f8442, %f8449, %f8453;
	mul.f32 	%f8455, %f8447, %f8452;
	mul.f32 	%f8456, %f8449, %f8454;
	sub.f32 	%f8457, %f8455, %f8456;
	mul.f32 	%f8458, %f8449, %f8452;
	fma.rn.f32 	%f8459, %f8447, %f8454, %f8458;
	mul.f32 	%f8460, %f8452, %f8457;
	mul.f32 	%f8461, %f8454, %f8459;
	sub.f32 	%f8462, %f8460, %f8461;
	mul.f32 	%f8463, %f8454, %f8457;
	fma.rn.f32 	%f8464, %f8452, %f8459, %f8463;
	mul.f32 	%f8465, %f8457, %f8462;
	mul.f32 	%f8466, %f8459, %f8464;
	sub.f32 	%f8467, %f8465, %f8466;
	mul.f32 	%f8468, %f8459, %f8462;
	fma.rn.f32 	%f8469, %f8457, %f8464, %f8468;
	mul.f32 	%f8470, %f8462, %f8467;
	mul.f32 	%f8471, %f8464, %f8469;
	sub.f32 	%f8472, %f8470, %f8471;
	mul.f32 	%f8473, %f8464, %f8467;
	fma.rn.f32 	%f8474, %f8462, %f8469, %f8473;
	mul.f32 	%f8475, %f8467, %f8472;
	mul.f32 	%f8476, %f8469, %f8474;
	sub.f32 	%f8477, %f8475, %f8476;
	mul.f32 	%f8478, %f8469, %f8472;
	fma.rn.f32 	%f8479, %f8467, %f8474, %f8478;
	mul.f32 	%f8480, %f8472, %f8477;
	mul.f32 	%f8481, %f8474, %f8479;
	sub.f32 	%f8482, %f8480, %f8481;
	mul.f32 	%f8483, %f8474, %f8477;
	fma.rn.f32 	%f8484, %f8472, %f8479, %f8483;
	mul.f32 	%f8485, %f8477, %f8482;
	mul.f32 	%f8486, %f8479, %f8484;
	sub.f32 	%f8487, %f8485, %f8486;
	mul.f32 	%f8488, %f8479, %f8482;
	fma.rn.f32 	%f8489, %f8477, %f8484, %f8488;
	mul.f32 	%f8490, %f8482, %f8487;
	mul.f32 	%f8491, %f8484, %f8489;
	sub.f32 	%f8492, %f8490, %f8491;
	mul.f32 	%f8493, %f8484, %f8487;
	fma.rn.f32 	%f8494, %f8482, %f8489, %f8493;
	mul.f32 	%f8495, %f8487, %f8492;
	mul.f32 	%f8496, %f8489, %f8494;
	sub.f32 	%f8497, %f8495, %f8496;
	mul.f32 	%f8498, %f8489, %f8492;
	fma.rn.f32 	%f8499, %f8487, %f8494, %f8498;
	mul.f32 	%f8500, %f8492, %f8497;
	mul.f32 	%f8501, %f8494, %f8499;
	sub.f32 	%f8502, %f8500, %f8501;
	mul.f32 	%f8503, %f8494, %f8497;
	fma.rn.f32 	%f8504, %f8492, %f8499, %f8503;
	mul.f32 	%f8505, %f8497, %f8502;
	mul.f32 	%f8506, %f8499, %f8504;
	sub.f32 	%f8507, %f8505, %f8506;
	mul.f32 	%f8508, %f8499, %f8502;
	fma.rn.f32 	%f8509, %f8497, %f8504, %f8508;
	mul.f32 	%f8510, %f8502, %f8507;
	mul.f32 	%f8511, %f8504, %f8509;
	sub.f32 	%f8512, %f8510, %f8511;
	mul.f32 	%f8513, %f8504, %f8507;
	fma.rn.f32 	%f8514, %f8502, %f8509, %f8513;
	mul.f32 	%f8515, %f8507, %f8512;
	mul.f32 	%f8516, %f8509, %f8514;
	sub.f32 	%f8517, %f8515, %f8516;
	mul.f32 	%f8518, %f8509, %f8512;
	fma.rn.f32 	%f8519, %f8507, %f8514, %f8518;
	mul.f32 	%f8520, %f8512, %f8517;
	mul.f32 	%f8521, %f8514, %f8519;
	sub.f32 	%f8522, %f8520, %f8521;
	mul.f32 	%f8523, %f8514, %f8517;
	fma.rn.f32 	%f8524, %f8512, %f8519, %f8523;
	mul.f32 	%f8525, %f8517, %f8522;
	mul.f32 	%f8526, %f8519, %f8524;
	sub.f32 	%f8527, %f8525, %f8526;
	mul.f32 	%f8528, %f8519, %f8522;
	fma.rn.f32 	%f8529, %f8517, %f8524, %f8528;
	mul.f32 	%f8530, %f8522, %f8527;
	mul.f32 	%f8531, %f8524, %f8529;
	sub.f32 	%f8532, %f8530, %f8531;
	mul.f32 	%f8533, %f8524, %f8527;
	fma.rn.f32 	%f8534, %f8522, %f8529, %f8533;
	mul.f32 	%f8535, %f8527, %f8532;
	mul.f32 	%f8536, %f8529, %f8534;
	sub.f32 	%f8537, %f8535, %f8536;
	mul.f32 	%f8538, %f8529, %f8532;
	fma.rn.f32 	%f8539, %f8527, %f8534, %f8538;
	mul.f32 	%f8540, %f8532, %f8537;
	mul.f32 	%f8541, %f8534, %f8539;
	sub.f32 	%f8542, %f8540, %f8541;
	mul.f32 	%f8543, %f8534, %f8537;
	fma.rn.f32 	%f8544, %f8532, %f8539, %f8543;
	mul.f32 	%f8545, %f8537, %f8542;
	mul.f32 	%f8546, %f8539, %f8544;
	sub.f32 	%f8547, %f8545, %f8546;
	mul.f32 	%f8548, %f8539, %f8542;
	fma.rn.f32 	%f8549, %f8537, %f8544, %f8548;
	mul.f32 	%f8550, %f8542, %f8547;
	mul.f32 	%f8551, %f8544, %f8549;
	sub.f32 	%f8552, %f8550, %f8551;
	mul.f32 	%f8553, %f8544, %f8547;
	fma.rn.f32 	%f8554, %f8542, %f8549, %f8553;
	mul.f32 	%f8555, %f8547, %f8552;
	mul.f32 	%f8556, %f8549, %f8554;
	sub.f32 	%f8557, %f8555, %f8556;
	mul.f32 	%f8558, %f8549, %f8552;
	fma.rn.f32 	%f8559, %f8547, %f8554, %f8558;
	mul.f32 	%f8560, %f8552, %f8557;
	mul.f32 	%f8561, %f8554, %f8559;
	sub.f32 	%f8562, %f8560, %f8561;
	mul.f32 	%f8563, %f8554, %f8557;
	fma.rn.f32 	%f8564, %f8552, %f8559, %f8563;
	mul.f32 	%f8565, %f8557, %f8562;
	mul.f32 	%f8566, %f8559, %f8564;
	sub.f32 	%f8567, %f8565, %f8566;
	mul.f32 	%f8568, %f8559, %f8562;
	fma.rn.f32 	%f8569, %f8557, %f8564, %f8568;
	mul.f32 	%f8570, %f8562, %f8567;
	mul.f32 	%f8571, %f8564, %f8569;
	sub.f32 	%f8572, %f8570, %f8571;
	mul.f32 	%f8573, %f8564, %f8567;
	fma.rn.f32 	%f8574, %f8562, %f8569, %f8573;
	mul.f32 	%f8575, %f8567, %f8572;
	mul.f32 	%f8576, %f8569, %f8574;
	sub.f32 	%f8577, %f8575, %f8576;
	mul.f32 	%f8578, %f8569, %f8572;
	fma.rn.f32 	%f8579, %f8567, %f8574, %f8578;
	mul.f32 	%f8580, %f8572, %f8577;
	mul.f32 	%f8581, %f8574, %f8579;
	sub.f32 	%f8582, %f8580, %f8581;
	mul.f32 	%f8583, %f8574, %f8577;
	fma.rn.f32 	%f8584, %f8572, %f8579, %f8583;
	mul.f32 	%f8585, %f8577, %f8582;
	mul.f32 	%f8586, %f8579, %f8584;
	sub.f32 	%f8587, %f8585, %f8586;
	mul.f32 	%f8588, %f8579, %f8582;
	fma.rn.f32 	%f8589, %f8577, %f8584, %f8588;
	mul.f32 	%f8590, %f8582, %f8587;
	mul.f32 	%f8591, %f8584, %f8589;
	sub.f32 	%f8592, %f8590, %f8591;
	mul.f32 	%f8593, %f8584, %f8587;
	fma.rn.f32 	%f8594, %f8582, %f8589, %f8593;
	mul.f32 	%f8595, %f8587, %f8592;
	mul.f32 	%f8596, %f8589, %f8594;
	sub.f32 	%f8597, %f8595, %f8596;
	mul.f32 	%f8598, %f8589, %f8592;
	fma.rn.f32 	%f8599, %f8587, %f8594, %f8598;
	mul.f32 	%f8600, %f8592, %f8597;
	mul.f32 	%f8601, %f8594, %f8599;
	sub.f32 	%f8602, %f8600, %f8601;
	mul.f32 	%f8603, %f8594, %f8597;
	fma.rn.f32 	%f8604, %f8592, %f8599, %f8603;
	mul.f32 	%f8605, %f8597, %f8602;
	mul.f32 	%f8606, %f8599, %f8604;
	sub.f32 	%f8607, %f8605, %f8606;
	mul.f32 	%f8608, %f8599, %f8602;
	fma.rn.f32 	%f8609, %f8597, %f8604, %f8608;
	mul.f32 	%f8610, %f8602, %f8607;
	mul.f32 	%f8611, %f8604, %f8609;
	sub.f32 	%f8612, %f8610, %f8611;
	mul.f32 	%f8613, %f8604, %f8607;
	fma.rn.f32 	%f8614, %f8602, %f8609, %f8613;
	mul.f32 	%f8615, %f8607, %f8612;
	mul.f32 	%f8616, %f8609, %f8614;
	sub.f32 	%f8617, %f8615, %f8616;
	mul.f32 	%f8618, %f8609, %f8612;
	fma.rn.f32 	%f8619, %f8607, %f8614, %f8618;
	mul.f32 	%f8620, %f8612, %f8617;
	mul.f32 	%f8621, %f8614, %f8619;
	sub.f32 	%f8622, %f8620, %f8621;
	mul.f32 	%f8623, %f8614, %f8617;
	fma.rn.f32 	%f8624, %f8612, %f8619, %f8623;
	mul.f32 	%f8625, %f8617, %f8622;
	mul.f32 	%f8626, %f8619, %f8624;
	sub.f32 	%f8627, %f8625, %f8626;
	mul.f32 	%f8628, %f8619, %f8622;
	fma.rn.f32 	%f8629, %f8617, %f8624, %f8628;
	mul.f32 	%f8630, %f8622, %f8627;
	mul.f32 	%f8631, %f8624, %f8629;
	sub.f32 	%f8632, %f8630, %f8631;
	mul.f32 	%f8633, %f8624, %f8627;
	fma.rn.f32 	%f8634, %f8622, %f8629, %f8633;
	mul.f32 	%f8635, %f8627, %f8632;
	mul.f32 	%f8636, %f8629, %f8634;
	sub.f32 	%f8637, %f8635, %f8636;
	mul.f32 	%f8638, %f8629, %f8632;
	fma.rn.f32 	%f8639, %f8627, %f8634, %f8638;
	mul.f32 	%f8640, %f8632, %f8637;
	mul.f32 	%f8641, %f8634, %f8639;
	sub.f32 	%f8642, %f8640, %f8641;
	mul.f32 	%f8643, %f8634, %f8637;
	fma.rn.f32 	%f8644, %f8632, %f8639, %f8643;
	mul.f32 	%f8645, %f8637, %f8642;
	mul.f32 	%f8646, %f8639, %f8644;
	sub.f32 	%f8647, %f8645, %f8646;
	mul.f32 	%f8648, %f8639, %f8642;
	fma.rn.f32 	%f8649, %f8637, %f8644, %f8648;
	mul.f32 	%f8650, %f8642, %f8647;
	mul.f32 	%f8651, %f8644, %f8649;
	sub.f32 	%f8652, %f8650, %f8651;
	mul.f32 	%f8653, %f8644, %f8647;
	fma.rn.f32 	%f8654, %f8642, %f8649, %f8653;
	mul.f32 	%f8655, %f8647, %f8652;
	mul.f32 	%f8656, %f8649, %f8654;
	sub.f32 	%f8657, %f8655, %f8656;
	mul.f32 	%f8658, %f8649, %f8652;
	fma.rn.f32 	%f8659, %f8647, %f8654, %f8658;
	mul.f32 	%f8660, %f8652, %f8657;
	mul.f32 	%f8661, %f8654, %f8659;
	sub.f32 	%f8662, %f8660, %f8661;
	mul.f32 	%f8663, %f8654, %f8657;
	fma.rn.f32 	%f8664, %f8652, %f8659, %f8663;
	mul.f32 	%f8665, %f8657, %f8662;
	mul.f32 	%f8666, %f8659, %f8664;
	sub.f32 	%f8667, %f8665, %f8666;
	mul.f32 	%f8668, %f8659, %f8662;
	fma.rn.f32 	%f8669, %f8657, %f8664, %f8668;
	mul.f32 	%f8670, %f8662, %f8667;
	mul.f32 	%f8671, %f8664, %f8669;
	sub.f32 	%f8672, %f8670, %f8671;
	mul.f32 	%f8673, %f8664, %f8667;
	fma.rn.f32 	%f8674, %f8662, %f8669, %f8673;
	mul.f32 	%f8675, %f8667, %f8672;
	mul.f32 	%f8676, %f8669, %f8674;
	sub.f32 	%f8677, %f8675, %f8676;
	mul.f32 	%f8678, %f8669, %f8672;
	fma.rn.f32 	%f8679, %f8667, %f8674, %f8678;
	mul.f32 	%f8680, %f8672, %f8677;
	mul.f32 	%f8681, %f8674, %f8679;
	sub.f32 	%f8682, %f8680, %f8681;
	mul.f32 	%f8683, %f8674, %f8677;
	fma.rn.f32 	%f8684, %f8672, %f8679, %f8683;
	mul.f32 	%f8685, %f8677, %f8682;
	mul.f32 	%f8686, %f8679, %f8684;
	sub.f32 	%f8687, %f8685, %f8686;
	mul.f32 	%f8688, %f8679, %f8682;
	fma.rn.f32 	%f8689, %f8677, %f8684, %f8688;
	mul.f32 	%f8690, %f8682, %f8687;
	mul.f32 	%f8691, %f8684, %f8689;
	sub.f32 	%f8692, %f8690, %f8691;
	mul.f32 	%f8693, %f8684, %f8687;
	fma.rn.f32 	%f8694, %f8682, %f8689, %f8693;
	mul.f32 	%f8695, %f8687, %f8692;
	mul.f32 	%f8696, %f8689, %f8694;
	sub.f32 	%f8697, %f8695, %f8696;
	mul.f32 	%f8698, %f8689, %f8692;
	fma.rn.f32 	%f8699, %f8687, %f8694, %f8698;
	mul.f32 	%f8700, %f8692, %f8697;
	mul.f32 	%f8701, %f8694, %f8699;
	sub.f32 	%f8702, %f8700, %f8701;
	mul.f32 	%f8703, %f8694, %f8697;
	fma.rn.f32 	%f8704, %f8692, %f8699, %f8703;
	mul.f32 	%f8705, %f8697, %f8702;
	mul.f32 	%f8706, %f8699, %f8704;
	sub.f32 	%f8707, %f8705, %f8706;
	mul.f32 	%f8708, %f8699, %f8702;
	fma.rn.f32 	%f8709, %f8697, %f8704, %f8708;
	mul.f32 	%f8710, %f8702, %f8707;
	mul.f32 	%f8711, %f8704, %f8709;
	sub.f32 	%f8712, %f8710, %f8711;
	mul.f32 	%f8713, %f8704, %f8707;
	fma.rn.f32 	%f8714, %f8702, %f8709, %f8713;
	mul.f32 	%f8715, %f8707, %f8712;
	mul.f32 	%f8716, %f8709, %f8714;
	sub.f32 	%f8717, %f8715, %f8716;
	mul.f32 	%f8718, %f8709, %f8712;
	fma.rn.f32 	%f8719, %f8707, %f8714, %f8718;
	mul.f32 	%f8720, %f8712, %f8717;
	mul.f32 	%f8721, %f8714, %f8719;
	sub.f32 	%f8722, %f8720, %f8721;
	mul.f32 	%f8723, %f8714, %f8717;
	fma.rn.f32 	%f8724, %f8712, %f8719, %f8723;
	mul.f32 	%f8725, %f8717, %f8722;
	mul.f32 	%f8726, %f8719, %f8724;
	sub.f32 	%f8727, %f8725, %f8726;
	mul.f32 	%f8728, %f8719, %f8722;
	fma.rn.f32 	%f8729, %f8717, %f8724, %f8728;
	mul.f32 	%f8730, %f8722, %f8727;
	mul.f32 	%f8731, %f8724, %f8729;
	sub.f32 	%f8732, %f8730, %f8731;
	mul.f32 	%f8733, %f8724, %f8727;
	fma.rn.f32 	%f8734, %f8722, %f8729, %f8733;
	mul.f32 	%f8735, %f8727, %f8732;
	mul.f32 	%f8736, %f8729, %f8734;
	sub.f32 	%f8737, %f8735, %f8736;
	mul.f32 	%f8738, %f8729, %f8732;
	fma.rn.f32 	%f8739, %f8727, %f8734, %f8738;
	mul.f32 	%f8740, %f8732, %f8737;
	mul.f32 	%f8741, %f8734, %f8739;
	sub.f32 	%f8742, %f8740, %f8741;
	mul.f32 	%f8743, %f8734, %f8737;
	fma.rn.f32 	%f8744, %f8732, %f8739, %f8743;
	mul.f32 	%f8745, %f8737, %f8742;
	mul.f32 	%f8746, %f8739, %f8744;
	sub.f32 	%f8747, %f8745, %f8746;
	mul.f32 	%f8748, %f8739, %f8742;
	fma.rn.f32 	%f8749, %f8737, %f8744, %f8748;
	mul.f32 	%f8750, %f8742, %f8747;
	mul.f32 	%f8751, %f8744, %f8749;
	sub.f32 	%f8752, %f8750, %f8751;
	mul.f32 	%f8753, %f8744, %f8747;
	fma.rn.f32 	%f8754, %f8742, %f8749, %f8753;
	mul.f32 	%f8755, %f8747, %f8752;
	mul.f32 	%f8756, %f8749, %f8754;
	sub.f32 	%f8757, %f8755, %f8756;
	mul.f32 	%f8758, %f8749, %f8752;
	fma.rn.f32 	%f8759, %f8747, %f8754, %f8758;
	mul.f32 	%f8760, %f8752, %f8757;
	mul.f32 	%f8761, %f8754, %f8759;
	sub.f32 	%f8762, %f8760, %f8761;
	mul.f32 	%f8763, %f8754, %f8757;
	fma.rn.f32 	%f8764, %f8752, %f8759, %f8763;
	mul.f32 	%f8765, %f8757, %f8762;
	mul.f32 	%f8766, %f8759, %f8764;
	sub.f32 	%f8767, %f8765, %f8766;
	mul.f32 	%f8768, %f8759, %f8762;
	fma.rn.f32 	%f8769, %f8757, %f8764, %f8768;
	mul.f32 	%f8770, %f8762, %f8767;
	mul.f32 	%f8771, %f8764, %f8769;
	sub.f32 	%f8772, %f8770, %f8771;
	mul.f32 	%f8773, %f8764, %f8767;
	fma.rn.f32 	%f8774, %f8762, %f8769, %f8773;
	mul.f32 	%f8775, %f8767, %f8772;
	mul.f32 	%f8776, %f8769, %f8774;
	sub.f32 	%f8777, %f8775, %f8776;
	mul.f32 	%f8778, %f8769, %f8772;
	fma.rn.f32 	%f8779, %f8767, %f8774, %f8778;
	mul.f32 	%f8780, %f8772, %f8777;
	mul.f32 	%f8781, %f8774, %f8779;
	sub.f32 	%f8782, %f8780, %f8781;
	mul.f32 	%f8783, %f8774, %f8777;
	fma.rn.f32 	%f8784, %f8772, %f8779, %f8783;
	mul.f32 	%f8785, %f8777, %f8782;
	mul.f32 	%f8786, %f8779, %f8784;
	sub.f32 	%f8787, %f8785, %f8786;
	mul.f32 	%f8788, %f8779, %f8782;
	fma.rn.f32 	%f8789, %f8777, %f8784, %f8788;
	mul.f32 	%f8790, %f8782, %f8787;
	mul.f32 	%f8791, %f8784, %f8789;
	sub.f32 	%f8792, %f8790, %f8791;
	mul.f32 	%f8793, %f8784, %f8787;
	fma.rn.f32 	%f8794, %f8782, %f8789, %f8793;
	mul.f32 	%f8795, %f8787, %f8792;
	mul.f32 	%f8796, %f8789, %f8794;
	sub.f32 	%f8797, %f8795, %f8796;
	mul.f32 	%f8798, %f8789, %f8792;
	fma.rn.f32 	%f8799, %f8787, %f8794, %f8798;
	mul.f32 	%f8800, %f8792, %f8797;
	mul.f32 	%f8801, %f8794, %f8799;
	sub.f32 	%f8802, %f8800, %f8801;
	mul.f32 	%f8803, %f8794, %f8797;
	fma.rn.f32 	%f8804, %f8792, %f8799, %f8803;
	mul.f32 	%f8805, %f8797, %f8802;
	mul.f32 	%f8806, %f8799, %f8804;
	sub.f32 	%f8807, %f8805, %f8806;
	mul.f32 	%f8808, %f8799, %f8802;
	fma.rn.f32 	%f8809, %f8797, %f8804, %f8808;
	mul.f32 	%f8810, %f8802, %f8807;
	mul.f32 	%f8811, %f8804, %f8809;
	sub.f32 	%f8812, %f8810, %f8811;
	mul.f32 	%f8813, %f8804, %f8807;
	fma.rn.f32 	%f8814, %f8802, %f8809, %f8813;
	mul.f32 	%f8815, %f8807, %f8812;
	mul.f32 	%f8816, %f8809, %f8814;
	sub.f32 	%f8817, %f8815, %f8816;
	mul.f32 	%f8818, %f8809, %f8812;
	fma.rn.f32 	%f8819, %f8807, %f8814, %f8818;
	mul.f32 	%f8820, %f8812, %f8817;
	mul.f32 	%f8821, %f8814, %f8819;
	sub.f32 	%f8822, %f8820, %f8821;
	mul.f32 	%f8823, %f8814, %f8817;
	fma.rn.f32 	%f8824, %f8812, %f8819, %f8823;
	mul.f32 	%f8825, %f8817, %f8822;
	mul.f32 	%f8826, %f8819, %f8824;
	sub.f32 	%f8827, %f8825, %f8826;
	mul.f32 	%f8828, %f8819, %f8822;
	fma.rn.f32 	%f8829, %f8817, %f8824, %f8828;
	mul.f32 	%f8830, %f8822, %f8827;
	mul.f32 	%f8831, %f8824, %f8829;
	sub.f32 	%f8832, %f8830, %f8831;
	mul.f32 	%f8833, %f8824, %f8827;
	fma.rn.f32 	%f8834, %f8822, %f8829, %f8833;
	mul.f32 	%f8835, %f8827, %f8832;
	mul.f32 	%f8836, %f8829, %f8834;
	sub.f32 	%f8837, %f8835, %f8836;
	mul.f32 	%f8838, %f8829, %f8832;
	fma.rn.f32 	%f8839, %f8827, %f8834, %f8838;
	mul.f32 	%f8840, %f8832, %f8837;
	mul.f32 	%f8841, %f8834, %f8839;
	sub.f32 	%f8842, %f8840, %f8841;
	mul.f32 	%f8843, %f8834, %f8837;
	fma.rn.f32 	%f8844, %f8832, %f8839, %f8843;
	mul.f32 	%f8845, %f8837, %f8842;
	mul.f32 	%f8846, %f8839, %f8844;
	sub.f32 	%f8847, %f8845, %f8846;
	mul.f32 	%f8848, %f8839, %f8842;
	fma.rn.f32 	%f8849, %f8837, %f8844, %f8848;
	mul.f32 	%f8850, %f8842, %f8847;
	mul.f32 	%f8851, %f8844, %f8849;
	sub.f32 	%f8852, %f8850, %f8851;
	mul.f32 	%f8853, %f8844, %f8847;
	fma.rn.f32 	%f8854, %f8842, %f8849, %f8853;
	mul.f32 	%f8855, %f8847, %f8852;
	mul.f32 	%f8856, %f8849, %f8854;
	sub.f32 	%f8857, %f8855, %f8856;
	mul.f32 	%f8858, %f8849, %f8852;
	fma.rn.f32 	%f8859, %f8847, %f8854, %f8858;
	mul.f32 	%f8860, %f8852, %f8857;
	mul.f32 	%f8861, %f8854, %f8859;
	sub.f32 	%f8862, %f8860, %f8861;
	mul.f32 	%f8863, %f8854, %f8857;
	fma.rn.f32 	%f8864, %f8852, %f8859, %f8863;
	mul.f32 	%f8865, %f8857, %f8862;
	mul.f32 	%f8866, %f8859, %f8864;
	sub.f32 	%f8867, %f8865, %f8866;
	mul.f32 	%f8868, %f8859, %f8862;
	fma.rn.f32 	%f8869, %f8857, %f8864, %f8868;
	mul.f32 	%f8870, %f8862, %f8867;
	mul.f32 	%f8871, %f8864, %f8869;
	sub.f32 	%f8872, %f8870, %f8871;
	mul.f32 	%f8873, %f8864, %f8867;
	fma.rn.f32 	%f8874, %f8862, %f8869, %f8873;
	mul.f32 	%f8875, %f8867, %f8872;
	mul.f32 	%f8876, %f8869, %f8874;
	sub.f32 	%f8877, %f8875, %f8876;
	mul.f32 	%f8878, %f8869, %f8872;
	fma.rn.f32 	%f8879, %f8867, %f8874, %f8878;
	mul.f32 	%f8880, %f8872, %f8877;
	mul.f32 	%f8881, %f8874, %f8879;
	sub.f32 	%f8882, %f8880, %f8881;
	mul.f32 	%f8883, %f8874, %f8877;
	fma.rn.f32 	%f8884, %f8872, %f8879, %f8883;
	mul.f32 	%f8885, %f8877, %f8882;
	mul.f32 	%f8886, %f8879, %f8884;
	sub.f32 	%f8887, %f8885, %f8886;
	mul.f32 	%f8888, %f8879, %f8882;
	fma.rn.f32 	%f8889, %f8877, %f8884, %f8888;
	mul.f32 	%f8890, %f8882, %f8887;
	mul.f32 	%f8891, %f8884, %f8889;
	sub.f32 	%f8892, %f8890, %f8891;
	mul.f32 	%f8893, %f8884, %f8887;
	fma.rn.f32 	%f8894, %f8882, %f8889, %f8893;
	mul.f32 	%f8895, %f8887, %f8892;
	mul.f32 	%f8896, %f8889, %f8894;
	sub.f32 	%f8897, %f8895, %f8896;
	mul.f32 	%f8898, %f8889, %f8892;
	fma.rn.f32 	%f8899, %f8887, %f8894, %f8898;
	mul.f32 	%f8900, %f8892, %f8897;
	mul.f32 	%f8901, %f8894, %f8899;
	sub.f32 	%f8902, %f8900, %f8901;
	mul.f32 	%f8903, %f8894, %f8897;
	fma.rn.f32 	%f8904, %f8892, %f8899, %f8903;
	mul.f32 	%f8905, %f8897, %f8902;
	mul.f32 	%f8906, %f8899, %f8904;
	sub.f32 	%f8907, %f8905, %f8906;
	mul.f32 	%f8908, %f8899, %f8902;
	fma.rn.f32 	%f8909, %f8897, %f8904, %f8908;
	mul.f32 	%f8910, %f8902, %f8907;
	mul.f32 	%f8911, %f8904, %f8909;
	sub.f32 	%f8912, %f8910, %f8911;
	mul.f32 	%f8913, %f8904, %f8907;
	fma.rn.f32 	%f8914, %f8902, %f8909, %f8913;
	mul.f32 	%f8915, %f8907, %f8912;
	mul.f32 	%f8916, %f8909, %f8914;
	sub.f32 	%f8917, %f8915, %f8916;
	mul.f32 	%f8918, %f8909, %f8912;
	fma.rn.f32 	%f8919, %f8907, %f8914, %f8918;
	mul.f32 	%f8920, %f8912, %f8917;
	mul.f32 	%f8921, %f8914, %f8919;
	sub.f32 	%f8922, %f8920, %f8921;
	mul.f32 	%f8923, %f8914, %f8917;
	fma.rn.f32 	%f8924, %f8912, %f8919, %f8923;
	mul.f32 	%f8925, %f8917, %f8922;
	mul.f32 	%f8926, %f8919, %f8924;
	sub.f32 	%f8927, %f8925, %f8926;
	mul.f32 	%f8928, %f8919, %f8922;
	fma.rn.f32 	%f8929, %f8917, %f8924, %f8928;
	mul.f32 	%f8930, %f8922, %f8927;
	mul.f32 	%f8931, %f8924, %f8929;
	sub.f32 	%f8932, %f8930, %f8931;
	mul.f32 	%f8933, %f8924, %f8927;
	fma.rn.f32 	%f8934, %f8922, %f8929, %f8933;
	mul.f32 	%f8935, %f8927, %f8932;
	mul.f32 	%f8936, %f8929, %f8934;
	sub.f32 	%f8937, %f8935, %f8936;
	mul.f32 	%f8938, %f8929, %f8932;
	fma.rn.f32 	%f8939, %f8927, %f8934, %f8938;
	mul.f32 	%f8940, %f8932, %f8937;
	mul.f32 	%f8941, %f8934, %f8939;
	sub.f32 	%f8942, %f8940, %f8941;
	mul.f32 	%f8943, %f8934, %f8937;
	fma.rn.f32 	%f8944, %f8932, %f8939, %f8943;
	mul.f32 	%f8945, %f8937, %f8942;
	mul.f32 	%f8946, %f8939, %f8944;
	sub.f32 	%f8947, %f8945, %f8946;
	mul.f32 	%f8948, %f8939, %f8942;
	fma.rn.f32 	%f8949, %f8937, %f8944, %f8948;
	mul.f32 	%f8950, %f8942, %f8947;
	mul.f32 	%f8951, %f8944, %f8949;
	sub.f32 	%f8952, %f8950, %f8951;
	mul.f32 	%f8953, %f8944, %f8947;
	fma.rn.f32 	%f8954, %f8942, %f8949, %f8953;
	mul.f32 	%f8955, %f8947, %f8952;
	mul.f32 	%f8956, %f8949, %f8954;
	sub.f32 	%f8957, %f8955, %f8956;
	mul.f32 	%f8958, %f8949, %f8952;
	fma.rn.f32 	%f8959, %f8947, %f8954, %f8958;
	mul.f32 	%f8960, %f8952, %f8957;
	mul.f32 	%f8961, %f8954, %f8959;
	sub.f32 	%f8962, %f8960, %f8961;
	mul.f32 	%f8963, %f8954, %f8957;
	fma.rn.f32 	%f8964, %f8952, %f8959, %f8963;
	mul.f32 	%f8965, %f8957, %f8962;
	mul.f32 	%f8966, %f8959, %f8964;
	sub.f32 	%f8967, %f8965, %f8966;
	mul.f32 	%f8968, %f8959, %f8962;
	fma.rn.f32 	%f8969, %f8957, %f8964, %f8968;
	mul.f32 	%f8970, %f8962, %f8967;
	mul.f32 	%f8971, %f8964, %f8969;
	sub.f32 	%f8972, %f8970, %f8971;
	mul.f32 	%f8973, %f8964, %f8967;
	fma.rn.f32 	%f8974, %f8962, %f8969, %f8973;
	mul.f32 	%f8975, %f8967, %f8972;
	mul.f32 	%f8976, %f8969, %f8974;
	sub.f32 	%f8977, %f8975, %f8976;
	mul.f32 	%f8978, %f8969, %f8972;
	fma.rn.f32 	%f8979, %f8967, %f8974, %f8978;
	mul.f32 	%f8980, %f8972, %f8977;
	mul.f32 	%f8981, %f8974, %f8979;
	sub.f32 	%f8982, %f8980, %f8981;
	mul.f32 	%f8983, %f8974, %f8977;
	fma.rn.f32 	%f8984, %f8972, %f8979, %f8983;
	mul.f32 	%f8985, %f8977, %f8982;
	mul.f32 	%f8986, %f8979, %f8984;
	sub.f32 	%f8987, %f8985, %f8986;
	mul.f32 	%f8988, %f8979, %f8982;
	fma.rn.f32 	%f8989, %f8977, %f8984, %f8988;
	mul.f32 	%f8990, %f8982, %f8987;
	mul.f32 	%f8991, %f8984, %f8989;
	sub.f32 	%f8992, %f8990, %f8991;
	mul.f32 	%f8993, %f8984, %f8987;
	fma.rn.f32 	%f8994, %f8982, %f8989, %f8993;
	mul.f32 	%f8995, %f8987, %f8992;
	mul.f32 	%f8996, %f8989, %f8994;
	sub.f32 	%f8997, %f8995, %f8996;
	mul.f32 	%f8998, %f8989, %f8992;
	fma.rn.f32 	%f8999, %f8987, %f8994, %f8998;
	mul.f32 	%f9000, %f8992, %f8997;
	mul.f32 	%f9001, %f8994, %f8999;
	sub.f32 	%f9002, %f9000, %f9001;
	mul.f32 	%f9003, %f8994, %f8997;
	fma.rn.f32 	%f9004, %f8992, %f8999, %f9003;
	mul.f32 	%f9005, %f8997, %f9002;
	mul.f32 	%f9006, %f8999, %f9004;
	sub.f32 	%f9007, %f9005, %f9006;
	mul.f32 	%f9008, %f8999, %f9002;
	fma.rn.f32 	%f9009, %f8997, %f9004, %f9008;
	mul.f32 	%f9010, %f9002, %f9007;
	mul.f32 	%f9011, %f9004, %f9009;
	sub.f32 	%f9012, %f9010, %f9011;
	mul.f32 	%f9013, %f9004, %f9007;
	fma.rn.f32 	%f9014, %f9002, %f9009, %f9013;
	mul.f32 	%f9015, %f9007, %f9012;
	mul.f32 	%f9016, %f9009, %f9014;
	sub.f32 	%f9017, %f9015, %f9016;
	mul.f32 	%f9018, %f9009, %f9012;
	fma.rn.f32 	%f9019, %f9007, %f9014, %f9018;
	mul.f32 	%f9020, %f9012, %f9017;
	mul.f32 	%f9021, %f9014, %f9019;
	sub.f32 	%f9022, %f9020, %f9021;
	mul.f32 	%f9023, %f9014, %f9017;
	fma.rn.f32 	%f9024, %f9012, %f9019, %f9023;
	mul.f32 	%f9025, %f9017, %f9022;
	mul.f32 	%f9026, %f9019, %f9024;
	sub.f32 	%f9027, %f9025, %f9026;
	mul.f32 	%f9028, %f9019, %f9022;
	fma.rn.f32 	%f9029, %f9017, %f9024, %f9028;
	mul.f32 	%f9030, %f9022, %f9027;
	mul.f32 	%f9031, %f9024, %f9029;
	sub.f32 	%f9032, %f9030, %f9031;
	mul.f32 	%f9033, %f9024, %f9027;
	fma.rn.f32 	%f9034, %f9022, %f9029, %f9033;
	mul.f32 	%f9035, %f9027, %f9032;
	mul.f32 	%f9036, %f9029, %f9034;
	sub.f32 	%f9037, %f9035, %f9036;
	mul.f32 	%f9038, %f9029, %f9032;
	fma.rn.f32 	%f9039, %f9027, %f9034, %f9038;
	mul.f32 	%f9040, %f9032, %f9037;
	mul.f32 	%f9041, %f9034, %f9039;
	sub.f32 	%f9042, %f9040, %f9041;
	mul.f32 	%f9043, %f9034, %f9037;
	fma.rn.f32 	%f9044, %f9032, %f9039, %f9043;
	mul.f32 	%f9045, %f9037, %f9042;
	mul.f32 	%f9046, %f9039, %f9044;
	sub.f32 	%f9047, %f9045, %f9046;
	mul.f32 	%f9048, %f9039, %f9042;
	fma.rn.f32 	%f9049, %f9037, %f9044, %f9048;
	mul.f32 	%f9050, %f9042, %f9047;
	mul.f32 	%f9051, %f9044, %f9049;
	sub.f32 	%f9052, %f9050, %f9051;
	mul.f32 	%f9053, %f9044, %f9047;
	fma.rn.f32 	%f9054, %f9042, %f9049, %f9053;
	mul.f32 	%f9055, %f9047, %f9052;
	mul.f32 	%f9056, %f9049, %f9054;
	sub.f32 	%f9057, %f9055, %f9056;
	mul.f32 	%f9058, %f9049, %f9052;
	fma.rn.f32 	%f9059, %f9047, %f9054, %f9058;
	mul.f32 	%f9060, %f9052, %f9057;
	mul.f32 	%f9061, %f9054, %f9059;
	sub.f32 	%f9062, %f9060, %f9061;
	mul.f32 	%f9063, %f9054, %f9057;
	fma.rn.f32 	%f9064, %f9052, %f9059, %f9063;
	mul.f32 	%f9065, %f9057, %f9062;
	mul.f32 	%f9066, %f9059, %f9064;
	sub.f32 	%f9067, %f9065, %f9066;
	mul.f32 	%f9068, %f9059, %f9062;
	fma.rn.f32 	%f9069, %f9057, %f9064, %f9068;
	mul.f32 	%f9070, %f9062, %f9067;
	mul.f32 	%f9071, %f9064, %f9069;
	sub.f32 	%f9072, %f9070, %f9071;
	mul.f32 	%f9073, %f9064, %f9067;
	fma.rn.f32 	%f9074, %f9062, %f9069, %f9073;
	mul.f32 	%f9075, %f9067, %f9072;
	mul.f32 	%f9076, %f9069, %f9074;
	sub.f32 	%f9077, %f9075, %f9076;
	mul.f32 	%f9078, %f9069, %f9072;
	fma.rn.f32 	%f9079, %f9067, %f9074, %f9078;
	mul.f32 	%f9080, %f9072, %f9077;
	mul.f32 	%f9081, %f9074, %f9079;
	sub.f32 	%f9082, %f9080, %f9081;
	mul.f32 	%f9083, %f9074, %f9077;
	fma.rn.f32 	%f9084, %f9072, %f9079, %f9083;
	mul.f32 	%f9085, %f9077, %f9082;
	mul.f32 	%f9086, %f9079, %f9084;
	sub.f32 	%f9087, %f9085, %f9086;
	mul.f32 	%f9088, %f9079, %f9082;
	fma.rn.f32 	%f9089, %f9077, %f9084, %f9088;
	mul.f32 	%f9090, %f9082, %f9087;
	mul.f32 	%f9091, %f9084, %f9089;
	sub.f32 	%f9092, %f9090, %f9091;
	mul.f32 	%f9093, %f9084, %f9087;
	fma.rn.f32 	%f9094, %f9082, %f9089, %f9093;
	mul.f32 	%f9095, %f9087, %f9092;
	mul.f32 	%f9096, %f9089, %f9094;
	sub.f32 	%f9097, %f9095, %f9096;
	mul.f32 	%f9098, %f9089, %f9092;
	fma.rn.f32 	%f9099, %f9087, %f9094, %f9098;
	mul.f32 	%f9100, %f9092, %f9097;
	mul.f32 	%f9101, %f9094, %f9099;
	sub.f32 	%f9102, %f9100, %f9101;
	mul.f32 	%f9103, %f9094, %f9097;
	fma.rn.f32 	%f9104, %f9092, %f9099, %f9103;
	mul.f32 	%f9105, %f9097, %f9102;
	mul.f32 	%f9106, %f9099, %f9104;
	sub.f32 	%f9107, %f9105, %f9106;
	mul.f32 	%f9108, %f9099, %f9102;
	fma.rn.f32 	%f9109, %f9097, %f9104, %f9108;
	mul.f32 	%f9110, %f9102, %f9107;
	mul.f32 	%f9111, %f9104, %f9109;
	sub.f32 	%f9112, %f9110, %f9111;
	mul.f32 	%f9113, %f9104, %f9107;
	fma.rn.f32 	%f9114, %f9102, %f9109, %f9113;
	mul.f32 	%f9115, %f9107, %f9112;
	mul.f32 	%f9116, %f9109, %f9114;
	sub.f32 	%f9117, %f9115, %f9116;
	mul.f32 	%f9118, %f9109, %f9112;
	fma.rn.f32 	%f9119, %f9107, %f9114, %f9118;
	mul.f32 	%f9120, %f9112, %f9117;
	mul.f32 	%f9121, %f9114, %f9119;
	sub.f32 	%f9122, %f9120, %f9121;
	mul.f32 	%f9123, %f9114, %f9117;
	fma.rn.f32 	%f9124, %f9112, %f9119, %f9123;
	mul.f32 	%f9125, %f9117, %f9122;
	mul.f32 	%f9126, %f9119, %f9124;
	sub.f32 	%f9127, %f9125, %f9126;
	mul.f32 	%f9128, %f9119, %f9122;
	fma.rn.f32 	%f9129, %f9117, %f9124, %f9128;
	mul.f32 	%f9130, %f9122, %f9127;
	mul.f32 	%f9131, %f9124, %f9129;
	sub.f32 	%f9132, %f9130, %f9131;
	mul.f32 	%f9133, %f9124, %f9127;
	fma.rn.f32 	%f9134, %f9122, %f9129, %f9133;
	mul.f32 	%f9135, %f9127, %f9132;
	mul.f32 	%f9136, %f9129, %f9134;
	sub.f32 	%f9137, %f9135, %f9136;
	mul.f32 	%f9138, %f9129, %f9132;
	fma.rn.f32 	%f9139, %f9127, %f9134, %f9138;
	mul.f32 	%f9140, %f9132, %f9137;
	mul.f32 	%f9141, %f9134, %f9139;
	sub.f32 	%f9142, %f9140, %f9141;
	mul.f32 	%f9143, %f9134, %f9137;
	fma.rn.f32 	%f9144, %f9132, %f9139, %f9143;
	mul.f32 	%f9145, %f9137, %f9142;
	mul.f32 	%f9146, %f9139, %f9144;
	sub.f32 	%f9147, %f9145, %f9146;
	mul.f32 	%f9148, %f9139, %f9142;
	fma.rn.f32 	%f9149, %f9137, %f9144, %f9148;
	mul.f32 	%f9150, %f9142, %f9147;
	mul.f32 	%f9151, %f9144, %f9149;
	sub.f32 	%f9152, %f9150, %f9151;
	mul.f32 	%f9153, %f9144, %f9147;
	fma.rn.f32 	%f9154, %f9142, %f9149, %f9153;
	mul.f32 	%f9155, %f9147, %f9152;
	mul.f32 	%f9156, %f9149, %f9154;
	sub.f32 	%f9157, %f9155, %f9156;
	mul.f32 	%f9158, %f9149, %f9152;
	fma.rn.f32 	%f9159, %f9147, %f9154, %f9158;
	mul.f32 	%f9160, %f9152, %f9157;
	mul.f32 	%f9161, %f9154, %f9159;
	sub.f32 	%f9162, %f9160, %f9161;
	mul.f32 	%f9163, %f9154, %f9157;
	fma.rn.f32 	%f9164, %f9152, %f9159, %f9163;
	mul.f32 	%f9165, %f9157, %f9162;
	mul.f32 	%f9166, %f9159, %f9164;
	sub.f32 	%f9167, %f9165, %f9166;
	mul.f32 	%f9168, %f9159, %f9162;
	fma.rn.f32 	%f9169, %f9157, %f9164, %f9168;
	mul.f32 	%f9170, %f9162, %f9167;
	mul.f32 	%f9171, %f9164, %f9169;
	sub.f32 	%f9172, %f9170, %f9171;
	mul.f32 	%f9173, %f9164, %f9167;
	fma.rn.f32 	%f9174, %f9162, %f9169, %f9173;
	mul.f32 	%f9175, %f9167, %f9172;
	mul.f32 	%f9176, %f9169, %f9174;
	sub.f32 	%f9177, %f9175, %f9176;
	mul.f32 	%f9178, %f9169, %f9172;
	fma.rn.f32 	%f9179, %f9167, %f9174, %f9178;
	mul.f32 	%f9180, %f9172, %f9177;
	mul.f32 	%f9181, %f9174, %f9179;
	sub.f32 	%f9182, %f9180, %f9181;
	mul.f32 	%f9183, %f9174, %f9177;
	fma.rn.f32 	%f9184, %f9172, %f9179, %f9183;
	mul.f32 	%f9185, %f9177, %f9182;
	mul.f32 	%f9186, %f9179, %f9184;
	sub.f32 	%f9187, %f9185, %f9186;
	mul.f32 	%f9188, %f9179, %f9182;
	fma.rn.f32 	%f9189, %f9177, %f9184, %f9188;
	mul.f32 	%f9190, %f9182, %f9187;
	mul.f32 	%f9191, %f9184, %f9189;
	sub.f32 	%f9192, %f9190, %f9191;
	mul.f32 	%f9193, %f9184, %f9187;
	fma.rn.f32 	%f9194, %f9182, %f9189, %f9193;
	mul.f32 	%f9195, %f9187, %f9192;
	mul.f32 	%f9196, %f9189, %f9194;
	sub.f32 	%f9197, %f9195, %f9196;
	mul.f32 	%f9198, %f9189, %f9192;
	fma.rn.f32 	%f9199, %f9187, %f9194, %f9198;
	mul.f32 	%f9200, %f9192, %f9197;
	mul.f32 	%f9201, %f9194, %f9199;
	sub.f32 	%f9202, %f9200, %f9201;
	mul.f32 	%f9203, %f9194, %f9197;
	fma.rn.f32 	%f9204, %f9192, %f9199, %f9203;
	mul.f32 	%f9205, %f9197, %f9202;
	mul.f32 	%f9206, %f9199, %f9204;
	sub.f32 	%f9207, %f9205, %f9206;
	mul.f32 	%f9208, %f9199, %f9202;
	fma.rn.f32 	%f9209, %f9197, %f9204, %f9208;
	mul.f32 	%f9210, %f9202, %f9207;
	mul.f32 	%f9211, %f9204, %f9209;
	sub.f32 	%f9212, %f9210, %f9211;
	mul.f32 	%f9213, %f9204, %f9207;
	fma.rn.f32 	%f9214, %f9202, %f9209, %f9213;
	mul.f32 	%f9215, %f9207, %f9212;
	mul.f32 	%f9216, %f9209, %f9214;
	sub.f32 	%f9217, %f9215, %f9216;
	mul.f32 	%f9218, %f9209, %f9212;
	fma.rn.f32 	%f9219, %f9207, %f9214, %f9218;
	mul.f32 	%f9220, %f9212, %f9217;
	mul.f32 	%f9221, %f9214, %f9219;
	sub.f32 	%f9222, %f9220, %f9221;
	mul.f32 	%f9223, %f9214, %f9217;
	fma.rn.f32 	%f9224, %f9212, %f9219, %f9223;
	mul.f32 	%f9225, %f9217, %f9222;
	mul.f32 	%f9226, %f9219, %f9224;
	sub.f32 	%f9227, %f9225, %f9226;
	mul.f32 	%f9228, %f9219, %f9222;
	fma.rn.f32 	%f9229, %f9217, %f9224, %f9228;
	mul.f32 	%f9230, %f9222, %f9227;
	mul.f32 	%f9231, %f9224, %f9229;
	sub.f32 	%f9232, %f9230, %f9231;
	mul.f32 	%f9233, %f9224, %f9227;
	fma.rn.f32 	%f9234, %f9222, %f9229, %f9233;
	mul.f32 	%f9235, %f9227, %f9232;
	mul.f32 	%f9236, %f9229, %f9234;
	sub.f32 	%f9237, %f9235, %f9236;
	mul.f32 	%f9238, %f9229, %f9232;
	fma.rn.f32 	%f9239, %f9227, %f9234, %f9238;
	mul.f32 	%f9240, %f9232, %f9237;
	mul.f32 	%f9241, %f9234, %f9239;
	sub.f32 	%f9242, %f9240, %f9241;
	mul.f32 	%f9243, %f9234, %f9237;
	fma.rn.f32 	%f9244, %f9232, %f9239, %f9243;
	mul.f32 	%f9245, %f9237, %f9242;
	mul.f32 	%f9246, %f9239, %f9244;
	sub.f32 	%f9247, %f9245, %f9246;
	mul.f32 	%f9248, %f9239, %f9242;
	fma.rn.f32 	%f9249, %f9237, %f9244, %f9248;
	mul.f32 	%f9250, %f9242, %f9247;
	mul.f32 	%f9251, %f9244, %f9249;
	sub.f32 	%f9252, %f9250, %f9251;
	mul.f32 	%f9253, %f9244, %f9247;
	fma.rn.f32 	%f9254, %f9242, %f9249, %f9253;
	mul.f32 	%f9255, %f9247, %f9252;
	mul.f32 	%f9256, %f9249, %f9254;
	sub.f32 	%f9257, %f9255, %f9256;
	mul.f32 	%f9258, %f9249, %f9252;
	fma.rn.f32 	%f9259, %f9247, %f9254, %f9258;
	mul.f32 	%f9260, %f9252, %f9257;
	mul.f32 	%f9261, %f9254, %f9259;
	sub.f32 	%f9262, %f9260, %f9261;
	mul.f32 	%f9263, %f9254, %f9257;
	fma.rn.f32 	%f9264, %f9252, %f9259, %f9263;
	mul.f32 	%f9265, %f9257, %f9262;
	mul.f32 	%f9266, %f9259, %f9264;
	sub.f32 	%f9267, %f9265, %f9266;
	mul.f32 	%f9268, %f9259, %f9262;
	fma.rn.f32 	%f9269, %f9257, %f9264, %f9268;
	mul.f32 	%f9270, %f9262, %f9267;
	mul.f32 	%f9271, %f9264, %f9269;
	sub.f32 	%f9272, %f9270, %f9271;
	mul.f32 	%f9273, %f9264, %f9267;
	fma.rn.f32 	%f9274, %f9262, %f9269, %f9273;
	mul.f32 	%f9275, %f9267, %f9272;
	mul.f32 	%f9276, %f9269, %f9274;
	sub.f32 	%f9277, %f9275, %f9276;
	mul.f32 	%f9278, %f9269, %f9272;
	fma.rn.f32 	%f9279, %f9267, %f9274, %f9278;
	mul.f32 	%f9280, %f9272, %f9277;
	mul.f32 	%f9281, %f9274, %f9279;
	sub.f32 	%f9282, %f9280, %f9281;
	mul.f32 	%f9283, %f9274, %f9277;
	fma.rn.f32 	%f9284, %f9272, %f9279, %f9283;
	mul.f32 	%f9285, %f9277, %f9282;
	mul.f32 	%f9286, %f9279, %f9284;
	sub.f32 	%f9287, %f9285, %f9286;
	mul.f32 	%f9288, %f9279, %f9282;
	fma.rn.f32 	%f9289, %f9277, %f9284, %f9288;
	mul.f32 	%f9290, %f9282, %f9287;
	mul.f32 	%f9291, %f9284, %f9289;
	sub.f32 	%f9292, %f9290, %f9291;
	mul.f32 	%f9293, %f9284, %f9287;
	fma.rn.f32 	%f9294, %f9282, %f9289, %f9293;
	mul.f32 	%f9295, %f9287, %f9292;
	mul.f32 	%f9296, %f9289, %f9294;
	sub.f32 	%f9297, %f9295, %f9296;
	mul.f32 	%f9298, %f9289, %f9292;
	fma.rn.f32 	%f9299, %f9287, %f9294, %f9298;
	mul.f32 	%f9300, %f9292, %f9297;
	mul.f32 	%f9301, %f9294, %f9299;
	sub.f32 	%f9302, %f9300, %f9301;
	mul.f32 	%f9303, %f9294, %f9297;
	fma.rn.f32 	%f9304, %f9292, %f9299, %f9303;
	mul.f32 	%f9305, %f9297, %f9302;
	mul.f32 	%f9306, %f9299, %f9304;
	sub.f32 	%f9307, %f9305, %f9306;
	mul.f32 	%f9308, %f9299, %f9302;
	fma.rn.f32 	%f9309, %f9297, %f9304, %f9308;
	mul.f32 	%f9310, %f9302, %f9307;
	mul.f32 	%f9311, %f9304, %f9309;
	sub.f32 	%f9312, %f9310, %f9311;
	mul.f32 	%f9313, %f9304, %f9307;
	fma.rn.f32 	%f9314, %f9302, %f9309, %f9313;
	mul.f32 	%f9315, %f9307, %f9312;
	mul.f32 	%f9316, %f9309, %f9314;
	sub.f32 	%f9317, %f9315, %f9316;
	mul.f32 	%f9318, %f9309, %f9312;
	fma.rn.f32 	%f9319, %f9307, %f9314, %f9318;
	mul.f32 	%f9320, %f9312, %f9317;
	mul.f32 	%f9321, %f9314, %f9319;
	sub.f32 	%f9322, %f9320, %f9321;
	mul.f32 	%f9323, %f9314, %f9317;
	fma.rn.f32 	%f9324, %f9312, %f9319, %f9323;
	mul.f32 	%f9325, %f9317, %f9322;
	mul.f32 	%f9326, %f9319, %f9324;
	sub.f32 	%f9327, %f9325, %f9326;
	mul.f32 	%f9328, %f9319, %f9322;
	fma.rn.f32 	%f9329, %f9317, %f9324, %f9328;
	mul.f32 	%f9330, %f9322, %f9327;
	mul.f32 	%f9331, %f9324, %f9329;
	sub.f32 	%f9332, %f9330, %f9331;
	mul.f32 	%f9333, %f9324, %f9327;
	fma.rn.f32 	%f9334, %f9322, %f9329, %f9333;
	mul.f32 	%f9335, %f9327, %f9332;
	mul.f32 	%f9336, %f9329, %f9334;
	sub.f32 	%f9337, %f9335, %f9336;
	mul.f32 	%f9338, %f9329, %f9332;
	fma.rn.f32 	%f9339, %f9327, %f9334, %f9338;
	mul.f32 	%f9340, %f9332, %f9337;
	mul.f32 	%f9341, %f9334, %f9339;
	sub.f32 	%f9342, %f9340, %f9341;
	mul.f32 	%f9343, %f9334, %f9337;
	fma.rn.f32 	%f9344, %f9332, %f9339, %f9343;
	mul.f32 	%f9345, %f9337, %f9342;
	mul.f32 	%f9346, %f9339, %f9344;
	sub.f32 	%f9347, %f9345, %f9346;
	mul.f32 	%f9348, %f9339, %f9342;
	fma.rn.f32 	%f9349, %f9337, %f9344, %f9348;
	mul.f32 	%f9350, %f9342, %f9347;
	mul.f32 	%f9351, %f9344, %f9349;
	sub.f32 	%f9352, %f9350, %f9351;
	mul.f32 	%f9353, %f9344, %f9347;
	fma.rn.f32 	%f9354, %f9342, %f9349, %f9353;
	mul.f32 	%f9355, %f9347, %f9352;
	mul.f32 	%f9356, %f9349, %f9354;
	sub.f32 	%f9357, %f9355, %f9356;
	mul.f32 	%f9358, %f9349, %f9352;
	fma.rn.f32 	%f9359, %f9347, %f9354, %f9358;
	mul.f32 	%f9360, %f9352, %f9357;
	mul.f32 	%f9361, %f9354, %f9359;
	sub.f32 	%f9362, %f9360, %f9361;
	mul.f32 	%f9363, %f9354, %f9357;
	fma.rn.f32 	%f9364, %f9352, %f9359, %f9363;
	mul.f32 	%f9365, %f9357, %f9362;
	mul.f32 	%f9366, %f9359, %f9364;
	sub.f32 	%f9367, %f9365, %f9366;
	mul.f32 	%f9368, %f9359, %f9362;
	fma.rn.f32 	%f9369, %f9357, %f9364, %f9368;
	mul.f32 	%f9370, %f9362, %f9367;
	mul.f32 	%f9371, %f9364, %f9369;
	sub.f32 	%f9372, %f9370, %f9371;
	mul.f32 	%f9373, %f9364, %f9367;
	fma.rn.f32 	%f9374, %f9362, %f9369, %f9373;
	mul.f32 	%f9375, %f9367, %f9372;
	mul.f32 	%f9376, %f9369, %f9374;
	sub.f32 	%f9377, %f9375, %f9376;
	mul.f32 	%f9378, %f9369, %f9372;
	fma.rn.f32 	%f9379, %f9367, %f9374, %f9378;
	mul.f32 	%f9380, %f9372, %f9377;
	mul.f32 	%f9381, %f9374, %f9379;
	sub.f32 	%f9382, %f9380, %f9381;
	mul.f32 	%f9383, %f9374, %f9377;
	fma.rn.f32 	%f9384, %f9372, %f9379, %f9383;
	mul.f32 	%f9385, %f9377, %f9382;
	mul.f32 	%f9386, %f9379, %f9384;
	sub.f32 	%f9387, %f9385, %f9386;
	mul.f32 	%f9388, %f9379, %f9382;
	fma.rn.f32 	%f9389, %f9377, %f9384, %f9388;
	mul.f32 	%f9390, %f9382, %f9387;
	mul.f32 	%f9391, %f9384, %f9389;
	sub.f32 	%f9392, %f9390, %f9391;
	mul.f32 	%f9393, %f9384, %f9387;
	fma.rn.f32 	%f9394, %f9382, %f9389, %f9393;
	mul.f32 	%f9395, %f9387, %f9392;
	mul.f32 	%f9396, %f9389, %f9394;
	sub.f32 	%f9397, %f9395, %f9396;
	mul.f32 	%f9398, %f9389, %f9392;
	fma.rn.f32 	%f9399, %f9387, %f9394, %f9398;
	mul.f32 	%f9400, %f9392, %f9397;
	mul.f32 	%f9401, %f9394, %f9399;
	sub.f32 	%f9402, %f9400, %f9401;
	mul.f32 	%f9403, %f9394, %f9397;
	fma.rn.f32 	%f9404, %f9392, %f9399, %f9403;
	mul.f32 	%f9405, %f9397, %f9402;
	mul.f32 	%f9406, %f9399, %f9404;
	sub.f32 	%f9407, %f9405, %f9406;
	mul.f32 	%f9408, %f9399, %f9402;
	fma.rn.f32 	%f9409, %f9397, %f9404, %f9408;
	mul.f32 	%f9410, %f9402, %f9407;
	mul.f32 	%f9411, %f9404, %f9409;
	sub.f32 	%f9412, %f9410, %f9411;
	mul.f32 	%f9413, %f9404, %f9407;
	fma.rn.f32 	%f9414, %f9402, %f9409, %f9413;
	mul.f32 	%f9415, %f9407, %f9412;
	mul.f32 	%f9416, %f9409, %f9414;
	sub.f32 	%f9417, %f9415, %f9416;
	mul.f32 	%f9418, %f9409, %f9412;
	fma.rn.f32 	%f9419, %f9407, %f9414, %f9418;
	mul.f32 	%f9420, %f9412, %f9417;
	mul.f32 	%f9421, %f9414, %f9419;
	sub.f32 	%f9422, %f9420, %f9421;
	mul.f32 	%f9423, %f9414, %f9417;
	fma.rn.f32 	%f9424, %f9412, %f9419, %f9423;
	mul.f32 	%f9425, %f9417, %f9422;
	mul.f32 	%f9426, %f9419, %f9424;
	sub.f32 	%f9427, %f9425, %f9426;
	mul.f32 	%f9428, %f9419, %f9422;
	fma.rn.f32 	%f9429, %f9417, %f9424, %f9428;
	mul.f32 	%f9430, %f9422, %f9427;
	mul.f32 	%f9431, %f9424, %f9429;
	sub.f32 	%f9432, %f9430, %f9431;
	mul.f32 	%f9433, %f9424, %f9427;
	fma.rn.f32 	%f9434, %f9422, %f9429, %f9433;
	mul.f32 	%f9435, %f9427, %f9432;
	mul.f32 	%f9436, %f9429, %f9434;
	sub.f32 	%f9437, %f9435, %f9436;
	mul.f32 	%f9438, %f9429, %f9432;
	fma.rn.f32 	%f9439, %f9427, %f9434, %f9438;
	mul.f32 	%f9440, %f9432, %f9437;
	mul.f32 	%f9441, %f9434, %f9439;
	sub.f32 	%f9442, %f9440, %f9441;
	mul.f32 	%f9443, %f9434, %f9437;
	fma.rn.f32 	%f9444, %f9432, %f9439, %f9443;
	mul.f32 	%f9445, %f9437, %f9442;
	mul.f32 	%f9446, %f9439, %f9444;
	sub.f32 	%f9447, %f9445, %f9446;
	mul.f32 	%f9448, %f9439, %f9442;
	fma.rn.f32 	%f9449, %f9437, %f9444, %f9448;
	mul.f32 	%f9450, %f9442, %f9447;
	mul.f32 	%f9451, %f9444, %f9449;
	sub.f32 	%f9452, %f9450, %f9451;
	mul.f32 	%f9453, %f9444, %f9447;
	fma.rn.f32 	%f9454, %f9442, %f9449, %f9453;
	mul.f32 	%f9455, %f9447, %f9452;
	mul.f32 	%f9456, %f9449, %f9454;
	sub.f32 	%f9457, %f9455, %f9456;
	mul.f32 	%f9458, %f9449, %f9452;
	fma.rn.f32 	%f9459, %f9447, %f9454, %f9458;
	mul.f32 	%f9460, %f9452, %f9457;
	mul.f32 	%f9461, %f9454, %f9459;
	sub.f32 	%f9462, %f9460, %f9461;
	mul.f32 	%f9463, %f9454, %f9457;
	fma.rn.f32 	%f9464, %f9452, %f9459, %f9463;
	mul.f32 	%f9465, %f9457, %f9462;
	mul.f32 	%f9466, %f9459, %f9464;
	sub.f32 	%f9467, %f9465, %f9466;
	mul.f32 	%f9468, %f9459, %f9462;
	fma.rn.f32 	%f9469, %f9457, %f9464, %f9468;
	mul.f32 	%f9470, %f9462, %f9467;
	mul.f32 	%f9471, %f9464, %f9469;
	sub.f32 	%f9472, %f9470, %f9471;
	mul.f32 	%f9473, %f9464, %f9467;
	fma.rn.f32 	%f9474, %f9462, %f9469, %f9473;
	mul.f32 	%f9475, %f9467, %f9472;
	mul.f32 	%f9476, %f9469, %f9474;
	sub.f32 	%f9477, %f9475, %f9476;
	mul.f32 	%f9478, %f9469, %f9472;
	fma.rn.f32 	%f9479, %f9467, %f9474, %f9478;
	mul.f32 	%f9480, %f9472, %f9477;
	mul.f32 	%f9481, %f9474, %f9479;
	sub.f32 	%f9482, %f9480, %f9481;
	mul.f32 	%f9483, %f9474, %f9477;
	fma.rn.f32 	%f9484, %f9472, %f9479, %f9483;
	mul.f32 	%f9485, %f9477, %f9482;
	mul.f32 	%f9486, %f9479, %f9484;
	sub.f32 	%f9487, %f9485, %f9486;
	mul.f32 	%f9488, %f9479, %f9482;
	fma.rn.f32 	%f9489, %f9477, %f9484, %f9488;
	mul.f32 	%f9490, %f9482, %f9487;
	mul.f32 	%f9491, %f9484, %f9489;
	sub.f32 	%f9492, %f9490, %f9491;
	mul.f32 	%f9493, %f9484, %f9487;
	fma.rn.f32 	%f9494, %f9482, %f9489, %f9493;
	mul.f32 	%f9495, %f9487, %f9492;
	mul.f32 	%f9496, %f9489, %f9494;
	sub.f32 	%f9497, %f9495, %f9496;
	mul.f32 	%f9498, %f9489, %f9492;
	fma.rn.f32 	%f9499, %f9487, %f9494, %f9498;
	mul.f32 	%f9500, %f9492, %f9497;
	mul.f32 	%f9501, %f9494, %f9499;
	sub.f32 	%f9502, %f9500, %f9501;
	mul.f32 	%f9503, %f9494, %f9497;
	fma.rn.f32 	%f9504, %f9492, %f9499, %f9503;
	mul.f32 	%f9505, %f9497, %f9502;
	mul.f32 	%f9506, %f9499, %f9504;
	sub.f32 	%f9507, %f9505, %f9506;
	mul.f32 	%f9508, %f9499, %f9502;
	fma.rn.f32 	%f9509, %f9497, %f9504, %f9508;
	mul.f32 	%f9510, %f9502, %f9507;
	mul.f32 	%f9511, %f9504, %f9509;
	sub.f32 	%f9512, %f9510, %f9511;
	mul.f32 	%f9513, %f9504, %f9507;
	fma.rn.f32 	%f9514, %f9502, %f9509, %f9513;
	mul.f32 	%f9515, %f9507, %f9512;
	mul.f32 	%f9516, %f9509, %f9514;
	sub.f32 	%f9517, %f9515, %f9516;
	mul.f32 	%f9518, %f9509, %f9512;
	fma.rn.f32 	%f9519, %f9507, %f9514, %f9518;
	mul.f32 	%f9520, %f9512, %f9517;
	mul.f32 	%f9521, %f9514, %f9519;
	sub.f32 	%f9522, %f9520, %f9521;
	mul.f32 	%f9523, %f9514, %f9517;
	fma.rn.f32 	%f9524, %f9512, %f9519, %f9523;
	mul.f32 	%f9525, %f9517, %f9522;
	mul.f32 	%f9526, %f9519, %f9524;
	sub.f32 	%f9527, %f9525, %f9526;
	mul.f32 	%f9528, %f9519, %f9522;
	fma.rn.f32 	%f9529, %f9517, %f9524, %f9528;
	mul.f32 	%f9530, %f9522, %f9527;
	mul.f32 	%f9531, %f9524, %f9529;
	sub.f32 	%f9532, %f9530, %f9531;
	mul.f32 	%f9533, %f9524, %f9527;
	fma.rn.f32 	%f9534, %f9522, %f9529, %f9533;
	mul.f32 	%f9535, %f9527, %f9532;
	mul.f32 	%f9536, %f9529, %f9534;
	sub.f32 	%f9537, %f9535, %f9536;
	mul.f32 	%f9538, %f9529, %f9532;
	fma.rn.f32 	%f9539, %f9527, %f9534, %f9538;
	mul.f32 	%f9540, %f9532, %f9537;
	mul.f32 	%f9541, %f9534, %f9539;
	sub.f32 	%f9542, %f9540, %f9541;
	mul.f32 	%f9543, %f9534, %f9537;
	fma.rn.f32 	%f9544, %f9532, %f9539, %f9543;
	mul.f32 	%f9545, %f9537, %f9542;
	mul.f32 	%f9546, %f9539, %f9544;
	sub.f32 	%f9547, %f9545, %f9546;
	mul.f32 	%f9548, %f9539, %f9542;
	fma.rn.f32 	%f9549, %f9537, %f9544, %f9548;
	mul.f32 	%f9550, %f9542, %f9547;
	mul.f32 	%f9551, %f9544, %f9549;
	sub.f32 	%f9552, %f9550, %f9551;
	mul.f32 	%f9553, %f9544, %f9547;
	fma.rn.f32 	%f9554, %f9542, %f9549, %f9553;
	mul.f32 	%f9555, %f9547, %f9552;
	mul.f32 	%f9556, %f9549, %f9554;
	sub.f32 	%f9557, %f9555, %f9556;
	mul.f32 	%f9558, %f9549, %f9552;
	fma.rn.f32 	%f9559, %f9547, %f9554, %f9558;
	mul.f32 	%f9560, %f9552, %f9557;
	mul.f32 	%f9561, %f9554, %f9559;
	sub.f32 	%f9562, %f9560, %f9561;
	mul.f32 	%f9563, %f9554, %f9557;
	fma.rn.f32 	%f9564, %f9552, %f9559, %f9563;
	mul.f32 	%f9565, %f9557, %f9562;
	mul.f32 	%f9566, %f9559, %f9564;
	sub.f32 	%f9567, %f9565, %f9566;
	mul.f32 	%f9568, %f9559, %f9562;
	fma.rn.f32 	%f9569, %f9557, %f9564, %f9568;
	mul.f32 	%f9570, %f9562, %f9567;
	mul.f32 	%f9571, %f9564, %f9569;
	sub.f32 	%f9572, %f9570, %f9571;
	mul.f32 	%f9573, %f9564, %f9567;
	fma.rn.f32 	%f9574, %f9562, %f9569, %f9573;
	mul.f32 	%f9575, %f9567, %f9572;
	mul.f32 	%f9576, %f9569, %f9574;
	sub.f32 	%f9577, %f9575, %f9576;
	mul.f32 	%f9578, %f9569, %f9572;
	fma.rn.f32 	%f9579, %f9567, %f9574, %f9578;
	mul.f32 	%f9580, %f9572, %f9577;
	mul.f32 	%f9581, %f9574, %f9579;
	sub.f32 	%f9582, %f9580, %f9581;
	mul.f32 	%f9583, %f9574, %f9577;
	fma.rn.f32 	%f9584, %f9572, %f9579, %f9583;
	mul.f32 	%f9585, %f9577, %f9582;
	mul.f32 	%f9586, %f9579, %f9584;
	sub.f32 	%f9587, %f9585, %f9586;
	mul.f32 	%f9588, %f9579, %f9582;
	fma.rn.f32 	%f9589, %f9577, %f9584, %f9588;
	mul.f32 	%f9590, %f9582, %f9587;
	mul.f32 	%f9591, %f9584, %f9589;
	sub.f32 	%f9592, %f9590, %f9591;
	mul.f32 	%f9593, %f9584, %f9587;
	fma.rn.f32 	%f9594, %f9582, %f9589, %f9593;
	mul.f32 	%f9595, %f9587, %f9592;
	mul.f32 	%f9596, %f9589, %f9594;
	sub.f32 	%f9597, %f9595, %f9596;
	mul.f32 	%f9598, %f9589, %f9592;
	fma.rn.f32 	%f9599, %f9587, %f9594, %f9598;
	mul.f32 	%f9600, %f9592, %f9597;
	mul.f32 	%f9601, %f9594, %f9599;
	sub.f32 	%f9602, %f9600, %f9601;
	mul.f32 	%f9603, %f9594, %f9597;
	fma.rn.f32 	%f9604, %f9592, %f9599, %f9603;
	mul.f32 	%f9605, %f9597, %f9602;
	mul.f32 	%f9606, %f9599, %f9604;
	sub.f32 	%f9607, %f9605, %f9606;
	mul.f32 	%f9608, %f9599, %f9602;
	fma.rn.f32 	%f9609, %f9597, %f9604, %f9608;
	mul.f32 	%f9610, %f9602, %f9607;
	mul.f32 	%f9611, %f9604, %f9609;
	sub.f32 	%f9612, %f9610, %f9611;
	mul.f32 	%f9613, %f9604, %f9607;
	fma.rn.f32 	%f9614, %f9602, %f9609, %f9613;
	mul.f32 	%f9615, %f9607, %f9612;
	mul.f32 	%f9616, %f9609, %f9614;
	sub.f32 	%f9617, %f9615, %f9616;
	mul.f32 	%f9618, %f9609, %f9612;
	fma.rn.f32 	%f9619, %f9607, %f9614, %f9618;
	mul.f32 	%f9620, %f9612, %f9617;
	mul.f32 	%f9621, %f9614, %f9619;
	sub.f32 	%f9622, %f9620, %f9621;
	mul.f32 	%f9623, %f9614, %f9617;
	fma.rn.f32 	%f9624, %f9612, %f9619, %f9623;
	mul.f32 	%f9625, %f9617, %f9622;
	mul.f32 	%f9626, %f9619, %f9624;
	sub.f32 	%f9627, %f9625, %f9626;
	mul.f32 	%f9628, %f9619, %f9622;
	fma.rn.f32 	%f9629, %f9617, %f9624, %f9628;
	mul.f32 	%f9630, %f9622, %f9627;
	mul.f32 	%f9631, %f9624, %f9629;
	sub.f32 	%f9632, %f9630, %f9631;
	mul.f32 	%f9633, %f9624, %f9627;
	fma.rn.f32 	%f9634, %f9622, %f9629, %f9633;
	mul.f32 	%f9635, %f9627, %f9632;
	mul.f32 	%f9636, %f9629, %f9634;
	sub.f32 	%f9637, %f9635, %f9636;
	mul.f32 	%f9638, %f9629, %f9632;
	fma.rn.f32 	%f9639, %f9627, %f9634, %f9638;
	mul.f32 	%f9640, %f9632, %f9637;
	mul.f32 	%f9641, %f9634, %f9639;
	sub.f32 	%f9642, %f9640, %f9641;
	mul.f32 	%f9643, %f9634, %f9637;
	fma.rn.f32 	%f9644, %f9632, %f9639, %f9643;
	mul.f32 	%f9645, %f9637, %f9642;
	mul.f32 	%f9646, %f9639, %f9644;
	sub.f32 	%f9647, %f9645, %f9646;
	mul.f32 	%f9648, %f9639, %f9642;
	fma.rn.f32 	%f9649, %f9637, %f9644, %f9648;
	mul.f32 	%f9650, %f9642, %f9647;
	mul.f32 	%f9651, %f9644, %f9649;
	sub.f32 	%f9652, %f9650, %f9651;
	mul.f32 	%f9653, %f9644, %f9647;
	fma.rn.f32 	%f9654, %f9642, %f9649, %f9653;
	mul.f32 	%f9655, %f9647, %f9652;
	mul.f32 	%f9656, %f9649, %f9654;
	sub.f32 	%f9657, %f9655, %f9656;
	mul.f32 	%f9658, %f9649, %f9652;
	fma.rn.f32 	%f9659, %f9647, %f9654, %f9658;
	mul.f32 	%f9660, %f9652, %f9657;
	mul.f32 	%f9661, %f9654, %f9659;
	sub.f32 	%f9662, %f9660, %f9661;
	mul.f32 	%f9663, %f9654, %f9657;
	fma.rn.f32 	%f9664, %f9652, %f9659, %f9663;
	mul.f32 	%f9665, %f9657, %f9662;
	mul.f32 	%f9666, %f9659, %f9664;
	sub.f32 	%f9667, %f9665, %f9666;
	mul.f32 	%f9668, %f9659, %f9662;
	fma.rn.f32 	%f9669, %f9657, %f9664, %f9668;
	mul.f32 	%f9670, %f9662, %f9667;
	mul.f32 	%f9671, %f9664, %f9669;
	sub.f32 	%f9672, %f9670, %f9671;
	mul.f32 	%f9673, %f9664, %f9667;
	fma.rn.f32 	%f9674, %f9662, %f9669, %f9673;
	mul.f32 	%f9675, %f9667, %f9672;
	mul.f32 	%f9676, %f9669, %f9674;
	sub.f32 	%f9677, %f9675, %f9676;
	mul.f32 	%f9678, %f9669, %f9672;
	fma.rn.f32 	%f9679, %f9667, %f9674, %f9678;
	mul.f32 	%f9680, %f9672, %f9677;
	mul.f32 	%f9681, %f9674, %f9679;
	sub.f32 	%f9682, %f9680, %f9681;
	mul.f32 	%f9683, %f9674, %f9677;
	fma.rn.f32 	%f9684, %f9672, %f9679, %f9683;
	mul.f32 	%f9685, %f9677, %f9682;
	mul.f32 	%f9686, %f9679, %f9684;
	sub.f32 	%f9687, %f9685, %f9686;
	mul.f32 	%f9688, %f9679, %f9682;
	fma.rn.f32 	%f9689, %f9677, %f9684, %f9688;
	mul.f32 	%f9690, %f9682, %f9687;
	mul.f32 	%f9691, %f9684, %f9689;
	sub.f32 	%f9692, %f9690, %f9691;
	mul.f32 	%f9693, %f9684, %f9687;
	fma.rn.f32 	%f9694, %f9682, %f9689, %f9693;
	mul.f32 	%f9695, %f9687, %f9692;
	mul.f32 	%f9696, %f9689, %f9694;
	sub.f32 	%f9697, %f9695, %f9696;
	mul.f32 	%f9698, %f9689, %f9692;
	fma.rn.f32 	%f9699, %f9687, %f9694, %f9698;
	mul.f32 	%f9700, %f9692, %f9697;
	mul.f32 	%f9701, %f9694, %f9699;
	sub.f32 	%f9702, %f9700, %f9701;
	mul.f32 	%f9703, %f9694, %f9697;
	fma.rn.f32 	%f9704, %f9692, %f9699, %f9703;
	mul.f32 	%f9705, %f9697, %f9702;
	mul.f32 	%f9706, %f9699, %f9704;
	sub.f32 	%f9707, %f9705, %f9706;
	mul.f32 	%f9708, %f9699, %f9702;
	fma.rn.f32 	%f9709, %f9697, %f9704, %f9708;
	mul.f32 	%f9710, %f9702, %f9707;
	mul.f32 	%f9711, %f9704, %f9709;
	sub.f32 	%f9712, %f9710, %f9711;
	mul.f32 	%f9713, %f9704, %f9707;
	fma.rn.f32 	%f9714, %f9702, %f9709, %f9713;
	mul.f32 	%f9715, %f9707, %f9712;
	mul.f32 	%f9716, %f9709, %f9714;
	sub.f32 	%f9717, %f9715, %f9716;
	mul.f32 	%f9718, %f9709, %f9712;
	fma.rn.f32 	%f9719, %f9707, %f9714, %f9718;
	mul.f32 	%f9720, %f9712, %f9717;
	mul.f32 	%f9721, %f9714, %f9719;
	sub.f32 	%f9722, %f9720, %f9721;
	mul.f32 	%f9723, %f9714, %f9717;
	fma.rn.f32 	%f9724, %f9712, %f9719, %f9723;
	mul.f32 	%f9725, %f9717, %f9722;
	mul.f32 	%f9726, %f9719, %f9724;
	sub.f32 	%f9727, %f9725, %f9726;
	mul.f32 	%f9728, %f9719, %f9722;
	fma.rn.f32 	%f9729, %f9717, %f9724, %f9728;
	mul.f32 	%f9730, %f9722, %f9727;
	mul.f32 	%f9731, %f9724, %f9729;
	sub.f32 	%f9732, %f9730, %f9731;
	mul.f32 	%f9733, %f9724, %f9727;
	fma.rn.f32 	%f9734, %f9722, %f9729, %f9733;
	mul.f32 	%f9735, %f9727, %f9732;
	mul.f32 	%f9736, %f9729, %f9734;
	sub.f32 	%f9737, %f9735, %f9736;
	mul.f32 	%f9738, %f9729, %f9732;
	fma.rn.f32 	%f9739, %f9727, %f9734, %f9738;
	mul.f32 	%f9740, %f9732, %f9737;
	mul.f32 	%f9741, %f9734, %f9739;
	sub.f32 	%f9742, %f9740, %f9741;
	mul.f32 	%f9743, %f9734, %f9737;
	fma.rn.f32 	%f9744, %f9732, %f9739, %f9743;
	mul.f32 	%f9745, %f9737, %f9742;
	mul.f32 	%f9746, %f9739, %f9744;
	sub.f32 	%f9747, %f9745, %f9746;
	mul.f32 	%f9748, %f9739, %f9742;
	fma.rn.f32 	%f9749, %f9737, %f9744, %f9748;
	mul.f32 	%f9750, %f9742, %f9747;
	mul.f32 	%f9751, %f9744, %f9749;
	sub.f32 	%f9752, %f9750, %f9751;
	mul.f32 	%f9753, %f9744, %f9747;
	fma.rn.f32 	%f9754, %f9742, %f9749, %f9753;
	mul.f32 	%f9755, %f9747, %f9752;
	mul.f32 	%f9756, %f9749, %f9754;
	sub.f32 	%f9757, %f9755, %f9756;
	mul.f32 	%f9758, %f9749, %f9752;
	fma.rn.f32 	%f9759, %f9747, %f9754, %f9758;
	mul.f32 	%f9760, %f9752, %f9757;
	mul.f32 	%f9761, %f9754, %f9759;
	sub.f32 	%f9762, %f9760, %f9761;
	mul.f32 	%f9763, %f9754, %f9757;
	fma.rn.f32 	%f9764, %f9752, %f9759, %f9763;
	mul.f32 	%f9765, %f9757, %f9762;
	mul.f32 	%f9766, %f9759, %f9764;
	sub.f32 	%f9767, %f9765, %f9766;
	mul.f32 	%f9768, %f9759, %f9762;
	fma.rn.f32 	%f9769, %f9757, %f9764, %f9768;
	mul.f32 	%f9770, %f9762, %f9767;
	mul.f32 	%f9771, %f9764, %f9769;
	sub.f32 	%f9772, %f9770, %f9771;
	mul.f32 	%f9773, %f9764, %f9767;
	fma.rn.f32 	%f9774, %f9762, %f9769, %f9773;
	mul.f32 	%f9775, %f9767, %f9772;
	mul.f32 	%f9776, %f9769, %f9774;
	sub.f32 	%f9777, %f9775, %f9776;
	mul.f32 	%f9778, %f9769, %f9772;
	fma.rn.f32 	%f9779, %f9767, %f9774, %f9778;
	mul.f32 	%f9780, %f9772, %f9777;
	mul.f32 	%f9781, %f9774, %f9779;
	sub.f32 	%f9782, %f9780, %f9781;
	mul.f32 	%f9783, %f9774, %f9777;
	fma.rn.f32 	%f9784, %f9772, %f9779, %f9783;
	mul.f32 	%f9785, %f9777, %f9782;
	mul.f32 	%f9786, %f9779, %f9784;
	sub.f32 	%f9787, %f9785, %f9786;
	mul.f32 	%f9788, %f9779, %f9782;
	fma.rn.f32 	%f9789, %f9777, %f9784, %f9788;
	mul.f32 	%f9790, %f9782, %f9787;
	mul.f32 	%f9791, %f9784, %f9789;
	sub.f32 	%f9792, %f9790, %f9791;
	mul.f32 	%f9793, %f9784, %f9787;
	fma.rn.f32 	%f9794, %f9782, %f9789, %f9793;
	mul.f32 	%f9795, %f9787, %f9792;
	mul.f32 	%f9796, %f9789, %f9794;
	sub.f32 	%f9797, %f9795, %f9796;
	mul.f32 	%f9798, %f9789, %f9792;
	fma.rn.f32 	%f9799, %f9787, %f9794, %f9798;
	mul.f32 	%f9800, %f9792, %f9797;
	mul.f32 	%f9801, %f9794, %f9799;
	sub.f32 	%f9802, %f9800, %f9801;
	mul.f32 	%f9803, %f9794, %f9797;
	fma.rn.f32 	%f9804, %f9792, %f9799, %f9803;
	mul.f32 	%f9805, %f9797, %f9802;
	mul.f32 	%f9806, %f9799, %f9804;
	sub.f32 	%f9807, %f9805, %f9806;
	mul.f32 	%f9808, %f9799, %f9802;
	fma.rn.f32 	%f9809, %f9797, %f9804, %f9808;
	mul.f32 	%f9810, %f9802, %f9807;
	mul.f32 	%f9811, %f9804, %f9809;
	sub.f32 	%f9812, %f9810, %f9811;
	mul.f32 	%f9813, %f9804, %f9807;
	fma.rn.f32 	%f9814, %f9802, %f9809, %f9813;
	mul.f32 	%f9815, %f9807, %f9812;
	mul.f32 	%f9816, %f9809, %f9814;
	sub.f32 	%f9817, %f9815, %f9816;
	mul.f32 	%f9818, %f9809, %f9812;
	fma.rn.f32 	%f9819, %f9807, %f9814, %f9818;
	mul.f32 	%f9820, %f9812, %f9817;
	mul.f32 	%f9821, %f9814, %f9819;
	sub.f32 	%f9822, %f9820, %f9821;
	mul.f32 	%f9823, %f9814, %f9817;
	fma.rn.f32 	%f9824, %f9812, %f9819, %f9823;
	mul.f32 	%f9825, %f9817, %f9822;
	mul.f32 	%f9826, %f9819, %f9824;
	sub.f32 	%f9827, %f9825, %f9826;
	mul.f32 	%f9828, %f9819, %f9822;
	fma.rn.f32 	%f9829, %f9817, %f9824, %f9828;
	mul.f32 	%f9830, %f9822, %f9827;
	mul.f32 	%f9831, %f9824, %f9829;
	sub.f32 	%f9832, %f9830, %f9831;
	mul.f32 	%f9833, %f9824, %f9827;
	fma.rn.f32 	%f9834, %f9822, %f9829, %f9833;
	mul.f32 	%f9835, %f9827, %f9832;
	mul.f32 	%f9836, %f9829, %f9834;
	sub.f32 	%f9837, %f9835, %f9836;
	mul.f32 	%f9838, %f9829, %f9832;
	fma.rn.f32 	%f9839, %f9827, %f9834, %f9838;
	mul.f32 	%f9840, %f9832, %f9837;
	mul.f32 	%f9841, %f9834, %f9839;
	sub.f32 	%f9842, %f9840, %f9841;
	mul.f32 	%f9843, %f9834, %f9837;
	fma.rn.f32 	%f9844, %f9832, %f9839, %f9843;
	mul.f32 	%f9845, %f9837, %f9842;
	mul.f32 	%f9846, %f9839, %f9844;
	sub.f32 	%f9847, %f9845, %f9846;
	mul.f32 	%f9848, %f9839, %f9842;
	fma.rn.f32 	%f9849, %f9837, %f9844, %f9848;
	mul.f32 	%f9850, %f9842, %f9847;
	mul.f32 	%f9851, %f9844, %f9849;
	sub.f32 	%f9852, %f9850, %f9851;
	mul.f32 	%f9853, %f9844, %f9847;
	fma.rn.f32 	%f9854, %f9842, %f9849, %f9853;
	mul.f32 	%f9855, %f9847, %f9852;
	mul.f32 	%f9856, %f9849, %f9854;
	sub.f32 	%f9857, %f9855, %f9856;
	mul.f32 	%f9858, %f9849, %f9852;
	fma.rn.f32 	%f9859, %f9847, %f9854, %f9858;
	mul.f32 	%f9860, %f9852, %f9857;
	mul.f32 	%f9861, %f9854, %f9859;
	sub.f32 	%f9862, %f9860, %f9861;
	mul.f32 	%f9863, %f9854, %f9857;
	fma.rn.f32 	%f9864, %f9852, %f9859, %f9863;
	mul.f32 	%f9865, %f9857, %f9862;
	mul.f32 	%f9866, %f9859, %f9864;
	sub.f32 	%f9867, %f9865, %f9866;
	mul.f32 	%f9868, %f9859, %f9862;
	fma.rn.f32 	%f9869, %f9857, %f9864, %f9868;
	mul.f32 	%f9870, %f9862, %f9867;
	mul.f32 	%f9871, %f9864, %f9869;
	sub.f32 	%f9872, %f9870, %f9871;
	mul.f32 	%f9873, %f9864, %f9867;
	fma.rn.f32 	%f9874, %f9862, %f9869, %f9873;
	mul.f32 	%f9875, %f9867, %f9872;
	mul.f32 	%f9876, %f9869, %f9874;
	sub.f32 	%f9877, %f9875, %f9876;
	mul.f32 	%f9878, %f9869, %f9872;
	fma.rn.f32 	%f9879, %f9867, %f9874, %f9878;
	mul.f32 	%f9880, %f9872, %f9877;
	mul.f32 	%f9881, %f9874, %f9879;
	sub.f32 	%f9882, %f9880, %f9881;
	mul.f32 	%f9883, %f9874, %f9877;
	fma.rn.f32 	%f9884, %f9872, %f9879, %f9883;
	mul.f32 	%f9885, %f9877, %f9882;
	mul.f32 	%f9886, %f9879, %f9884;
	sub.f32 	%f9887, %f9885, %f9886;
	mul.f32 	%f9888, %f9879, %f9882;
	fma.rn.f32 	%f9889, %f9877, %f9884, %f9888;
	mul.f32 	%f9890, %f9882, %f9887;
	mul.f32 	%f9891, %f9884, %f9889;
	sub.f32 	%f9892, %f9890, %f9891;
	mul.f32 	%f9893, %f9884, %f9887;
	fma.rn.f32 	%f9894, %f9882, %f9889, %f9893;
	mul.f32 	%f9895, %f9887, %f9892;
	mul.f32 	%f9896, %f9889, %f9894;
	sub.f32 	%f9897, %f9895, %f9896;
	mul.f32 	%f9898, %f9889, %f9892;
	fma.rn.f32 	%f9899, %f9887, %f9894, %f9898;
	mul.f32 	%f9900, %f9892, %f9897;
	mul.f32 	%f9901, %f9894, %f9899;
	sub.f32 	%f9902, %f9900, %f9901;
	mul.f32 	%f9903, %f9894, %f9897;
	fma.rn.f32 	%f9904, %f9892, %f9899, %f9903;
	mul.f32 	%f9905, %f9897, %f9902;
	mul.f32 	%f9906, %f9899, %f9904;
	sub.f32 	%f9907, %f9905, %f9906;
	mul.f32 	%f9908, %f9899, %f9902;
	fma.rn.f32 	%f9909, %f9897, %f9904, %f9908;
	mul.f32 	%f9910, %f9902, %f9907;
	mul.f32 	%f9911, %f9904, %f9909;
	sub.f32 	%f9912, %f9910, %f9911;
	mul.f32 	%f9913, %f9904, %f9907;
	fma.rn.f32 	%f9914, %f9902, %f9909, %f9913;
	mul.f32 	%f9915, %f9907, %f9912;
	mul.f32 	%f9916, %f9909, %f9914;
	sub.f32 	%f9917, %f9915, %f9916;
	mul.f32 	%f9918, %f9909, %f9912;
	fma.rn.f32 	%f9919, %f9907, %f9914, %f9918;
	mul.f32 	%f9920, %f9912, %f9917;
	mul.f32 	%f9921, %f9914, %f9919;
	sub.f32 	%f9922, %f9920, %f9921;
	mul.f32 	%f9923, %f9914, %f9917;
	fma.rn.f32 	%f9924, %f9912, %f9919, %f9923;
	mul.f32 	%f9925, %f9917, %f9922;
	mul.f32 	%f9926, %f9919, %f9924;
	sub.f32 	%f9927, %f9925, %f9926;
	mul.f32 	%f9928, %f9919, %f9922;
	fma.rn.f32 	%f9929, %f9917, %f9924, %f9928;
	mul.f32 	%f9930, %f9922, %f9927;
	mul.f32 	%f9931, %f9924, %f9929;
	sub.f32 	%f9932, %f9930, %f9931;
	mul.f32 	%f9933, %f9924, %f9927;
	fma.rn.f32 	%f9934, %f9922, %f9929, %f9933;
	mul.f32 	%f9935, %f9927, %f9932;
	mul.f32 	%f9936, %f9929, %f9934;
	sub.f32 	%f9937, %f9935, %f9936;
	mul.f32 	%f9938, %f9929, %f9932;
	fma.rn.f32 	%f9939, %f9927, %f9934, %f9938;
	mul.f32 	%f9940, %f9932, %f9937;
	mul.f32 	%f9941, %f9934, %f9939;
	sub.f32 	%f9942, %f9940, %f9941;
	mul.f32 	%f9943, %f9934, %f9937;
	fma.rn.f32 	%f9944, %f9932, %f9939, %f9943;
	mul.f32 	%f9945, %f9937, %f9942;
	mul.f32 	%f9946, %f9939, %f9944;
	sub.f32 	%f9947, %f9945, %f9946;
	mul.f32 	%f9948, %f9939, %f9942;
	fma.rn.f32 	%f9949, %f9937, %f9944, %f9948;
	mul.f32 	%f9950, %f9942, %f9947;
	mul.f32 	%f9951, %f9944, %f9949;
	sub.f32 	%f9952, %f9950, %f9951;
	mul.f32 	%f9953, %f9944, %f9947;
	fma.rn.f32 	%f9954, %f9942, %f9949, %f9953;
	mul.f32 	%f9955, %f9947, %f9952;
	mul.f32 	%f9956, %f9949, %f9954;
	sub.f32 	%f9957, %f9955, %f9956;
	mul.f32 	%f9958, %f9949, %f9952;
	fma.rn.f32 	%f9959, %f9947, %f9954, %f9958;
	mul.f32 	%f9960, %f9952, %f9957;
	mul.f32 	%f9961, %f9954, %f9959;
	sub.f32 	%f9962, %f9960, %f9961;
	mul.f32 	%f9963, %f9954, %f9957;
	fma.rn.f32 	%f9964, %f9952, %f9959, %f9963;
	mul.f32 	%f9965, %f9957, %f9962;
	mul.f32 	%f9966, %f9959, %f9964;
	sub.f32 	%f9967, %f9965, %f9966;
	mul.f32 	%f9968, %f9959, %f9962;
	fma.rn.f32 	%f9969, %f9957, %f9964, %f9968;
	mul.f32 	%f9970, %f9962, %f9967;
	mul.f32 	%f9971, %f9964, %f9969;
	sub.f32 	%f9972, %f9970, %f9971;
	mul.f32 	%f9973, %f9964, %f9967;
	fma.rn.f32 	%f9974, %f9962, %f9969, %f9973;
	mul.f32 	%f9975, %f9967, %f9972;
	mul.f32 	%f9976, %f9969, %f9974;
	sub.f32 	%f9977, %f9975, %f9976;
	mul.f32 	%f9978, %f9969, %f9972;
	fma.rn.f32 	%f9979, %f9967, %f9974, %f9978;
	mul.f32 	%f9980, %f9972, %f9977;
	mul.f32 	%f9981, %f9974, %f9979;
	sub.f32 	%f9982, %f9980, %f9981;
	mul.f32 	%f9983, %f9974, %f9977;
	fma.rn.f32 	%f9984, %f9972, %f9979, %f9983;
	mul.f32 	%f9985, %f9977, %f9982;
	mul.f32 	%f9986, %f9979, %f9984;
	sub.f32 	%f9987, %f9985, %f9986;
	mul.f32 	%f9988, %f9979, %f9982;
	fma.rn.f32 	%f9989, %f9977, %f9984, %f9988;
	mul.f32 	%f9990, %f9982, %f9987;
	mul.f32 	%f9991, %f9984, %f9989;
	sub.f32 	%f9992, %f9990, %f9991;
	mul.f32 	%f9993, %f9984, %f9987;
	fma.rn.f32 	%f9994, %f9982, %f9989, %f9993;
	mul.f32 	%f9995, %f9987, %f9992;
	mul.f32 	%f9996, %f9989, %f9994;
	sub.f32 	%f9997, %f9995, %f9996;
	mul.f32 	%f9998, %f9989, %f9992;
	fma.rn.f32 	%f9999, %f9987, %f9994, %f9998;
	mul.f32 	%f10000, %f9992, %f9997;
	mul.f32 	%f10001, %f9994, %f9999;
	sub.f32 	%f10002, %f10000, %f10001;
	mul.f32 	%f10003, %f9994, %f9997;
	fma.rn.f32 	%f10004, %f9992, %f9999, %f10003;
	mul.f32 	%f10005, %f9997, %f10002;
	mul.f32 	%f10006, %f9999, %f10004;
	sub.f32 	%f10007, %f10005, %f10006;
	mul.f32 	%f10008, %f9999, %f10002;
	fma.rn.f32 	%f10009, %f9997, %f10004, %f10008;
	mul.f32 	%f10010, %f10002, %f10007;
	mul.f32 	%f10011, %f10004, %f10009;
	sub.f32 	%f10012, %f10010, %f10011;
	mul.f32 	%f10013, %f10004, %f10007;
	fma.rn.f32 	%f10014, %f10002, %f10009, %f10013;
	mul.f32 	%f10015, %f10007, %f10012;
	mul.f32 	%f10016, %f10009, %f10014;
	sub.f32 	%f10017, %f10015, %f10016;
	mul.f32 	%f10018, %f10009, %f10012;
	fma.rn.f32 	%f10019, %f10007, %f10014, %f10018;
	mul.f32 	%f10020, %f10012, %f10017;
	mul.f32 	%f10021, %f10014, %f10019;
	sub.f32 	%f10022, %f10020, %f10021;
	mul.f32 	%f10023, %f10014, %f10017;
	fma.rn.f32 	%f10024, %f10012, %f10019, %f10023;
	mul.f32 	%f10025, %f10017, %f10022;
	mul.f32 	%f10026, %f10019, %f10024;
	sub.f32 	%f10027, %f10025, %f10026;
	mul.f32 	%f10028, %f10019, %f10022;
	fma.rn.f32 	%f10029, %f10017, %f10024, %f10028;
	mul.f32 	%f10030, %f10022, %f10027;
	mul.f32 	%f10031, %f10024, %f10029;
	sub.f32 	%f10032, %f10030, %f10031;
	mul.f32 	%f10033, %f10024, %f10027;
	fma.rn.f32 	%f10034, %f10022, %f10029, %f10033;
	mul.f32 	%f10035, %f10027, %f10032;
	mul.f32 	%f10036, %f10029, %f10034;
	sub.f32 	%f10037, %f10035, %f10036;
	mul.f32 	%f10038, %f10029, %f10032;
	fma.rn.f32 	%f10039, %f10027, %f10034, %f10038;
	mul.f32 	%f10040, %f10032, %f10037;
	mul.f32 	%f10041, %f10034, %f10039;
	sub.f32 	%f10042, %f10040, %f10041;
	mul.f32 	%f10043, %f10034, %f10037;
	fma.rn.f32 	%f10044, %f10032, %f10039, %f10043;
	mul.f32 	%f10045, %f10037, %f10042;
	mul.f32 	%f10046, %f10039, %f10044;
	sub.f32 	%f10047, %f10045, %f10046;
	mul.f32 	%f10048, %f10039, %f10042;
	fma.rn.f32 	%f10049, %f10037, %f10044, %f10048;
	mul.f32 	%f10050, %f10042, %f10047;
	mul.f32 	%f10051, %f10044, %f10049;
	sub.f32 	%f10052, %f10050, %f10051;
	mul.f32 	%f10053, %f10044, %f10047;
	fma.rn.f32 	%f10054, %f10042, %f10049, %f10053;
	mul.f32 	%f10055, %f10047, %f10052;
	mul.f32 	%f10056, %f10049, %f10054;
	sub.f32 	%f10057, %f10055, %f10056;
	mul.f32 	%f10058, %f10049, %f10052;
	fma.rn.f32 	%f10059, %f10047, %f10054, %f10058;
	mul.f32 	%f10060, %f10052, %f10057;
	mul.f32 	%f10061, %f10054, %f10059;
	sub.f32 	%f10062, %f10060, %f10061;
	mul.f32 	%f10063, %f10054, %f10057;
	fma.rn.f32 	%f10064, %f10052, %f10059, %f10063;
	mul.f32 	%f10065, %f10057, %f10062;
	mul.f32 	%f10066, %f10059, %f10064;
	sub.f32 	%f10067, %f10065, %f10066;
	mul.f32 	%f10068, %f10059, %f10062;
	fma.rn.f32 	%f10069, %f10057, %f10064, %f10068;
	mul.f32 	%f10070, %f10062, %f10067;
	mul.f32 	%f10071, %f10064, %f10069;
	sub.f32 	%f10072, %f10070, %f10071;
	mul.f32 	%f10073, %f10064, %f10067;
	fma.rn.f32 	%f10074, %f10062, %f10069, %f10073;
	mul.f32 	%f10075, %f10067, %f10072;
	mul.f32 	%f10076, %f10069, %f10074;
	sub.f32 	%f10077, %f10075, %f10076;
	mul.f32 	%f10078, %f10069, %f10072;
	fma.rn.f32 	%f10079, %f10067, %f10074, %f10078;
	mul.f32 	%f10080, %f10072, %f10077;
	mul.f32 	%f10081, %f10074, %f10079;
	sub.f32 	%f10082, %f10080, %f10081;
	mul.f32 	%f10083, %f10074, %f10077;
	fma.rn.f32 	%f10084, %f10072, %f10079, %f10083;
	mul.f32 	%f10085, %f10077, %f10082;
	mul.f32 	%f10086, %f10079, %f10084;
	sub.f32 	%f10087, %f10085, %f10086;
	mul.f32 	%f10088, %f10079, %f10082;
	fma.rn.f32 	%f10089, %f10077, %f10084, %f10088;
	mul.f32 	%f10090, %f10082, %f10087;
	mul.f32 	%f10091, %f10084, %f10089;
	sub.f32 	%f10092, %f10090, %f10091;
	mul.f32 	%f10093, %f10084, %f10087;
	fma.rn.f32 	%f10094, %f10082, %f10089, %f10093;
	mul.f32 	%f10095, %f10087, %f10092;
	mul.f32 	%f10096, %f10089, %f10094;
	sub.f32 	%f10097, %f10095, %f10096;
	mul.f32 	%f10098, %f10089, %f10092;
	fma.rn.f32 	%f10099, %f10087, %f10094, %f10098;
	mul.f32 	%f10100, %f10092, %f10097;
	mul.f32 	%f10101, %f10094, %f10099;
	sub.f32 	%f10102, %f10100, %f10101;
	mul.f32 	%f10103, %f10094, %f10097;
	fma.rn.f32 	%f10104, %f10092, %f10099, %f10103;
	mul.f32 	%f10105, %f10097, %f10102;
	mul.f32 	%f10106, %f10099, %f10104;
	sub.f32 	%f10107, %f10105, %f10106;
	mul.f32 	%f10108, %f10099, %f10102;
	fma.rn.f32 	%f10109, %f10097, %f10104, %f10108;
	mul.f32 	%f10110, %f10102, %f10107;
	mul.f32 	%f10111, %f10104, %f10109;
	sub.f32 	%f10112, %f10110, %f10111;
	mul.f32 	%f10113, %f10104, %f10107;
	fma.rn.f32 	%f10114, %f10102, %f10109, %f10113;
	mul.f32 	%f10115, %f10107, %f10112;
	mul.f32 	%f10116, %f10109, %f10114;
	sub.f32 	%f10117, %f10115, %f10116;
	mul.f32 	%f10118, %f10109, %f10112;
	fma.rn.f32 	%f10119, %f10107, %f10114, %f10118;
	mul.f32 	%f10120, %f10112, %f10117;
	mul.f32 	%f10121, %f10114, %f10119;
	sub.f32 	%f10122, %f10120, %f10121;
	mul.f32 	%f10123, %f10114, %f10117;
	fma.rn.f32 	%f10124, %f10112, %f10119, %f10123;
	mul.f32 	%f10125, %f10117, %f10122;
	mul.f32 	%f10126, %f10119, %f10124;
	sub.f32 	%f10127, %f10125, %f10126;
	mul.f32 	%f10128, %f10119, %f10122;
	fma.rn.f32 	%f10129, %f10117, %f10124, %f10128;
	mul.f32 	%f10130, %f10122, %f10127;
	mul.f32 	%f10131, %f10124, %f10129;
	sub.f32 	%f10132, %f10130, %f10131;
	mul.f32 	%f10133, %f10124, %f10127;
	fma.rn.f32 	%f10134, %f10122, %f10129, %f10133;
	mul.f32 	%f10135, %f10127, %f10132;
	mul.f32 	%f10136, %f10129, %f10134;
	sub.f32 	%f10137, %f10135, %f10136;
	mul.f32 	%f10138, %f10129, %f10132;
	fma.rn.f32 	%f10139, %f10127, %f10134, %f10138;
	mul.f32 	%f10140, %f10132, %f10137;
	mul.f32 	%f10141, %f10134, %f10139;
	sub.f32 	%f10142, %f10140, %f10141;
	mul.f32 	%f10143, %f10134, %f10137;
	fma.rn.f32 	%f10144, %f10132, %f10139, %f10143;
	mul.f32 	%f10145, %f10137, %f10142;
	mul.f32 	%f10146, %f10139, %f10144;
	sub.f32 	%f10147, %f10145, %f10146;
	mul.f32 	%f10148, %f10139, %f10142;
	fma.rn.f32 	%f10149, %f10137, %f10144, %f10148;
	mul.f32 	%f10150, %f10142, %f10147;
	mul.f32 	%f10151, %f10144, %f10149;
	sub.f32 	%f10152, %f10150, %f10151;
	mul.f32 	%f10153, %f10144, %f10147;
	fma.rn.f32 	%f10154, %f10142, %f10149, %f10153;
	mul.f32 	%f10155, %f10147, %f10152;
	mul.f32 	%f10156, %f10149, %f10154;
	sub.f32 	%f10157, %f10155, %f10156;
	mul.f32 	%f10158, %f10149, %f10152;
	fma.rn.f32 	%f10159, %f10147, %f10154, %f10158;
	mul.f32 	%f10160, %f10152, %f10157;
	mul.f32 	%f10161, %f10154, %f10159;
	sub.f32 	%f10162, %f10160, %f10161;
	mul.f32 	%f10163, %f10154, %f10157;
	fma.rn.f32 	%f10164, %f10152, %f10159, %f10163;
	mul.f32 	%f10165, %f10157, %f10162;
	mul.f32 	%f10166, %f10159, %f10164;
	sub.f32 	%f10167, %f10165, %f10166;
	mul.f32 	%f10168, %f10159, %f10162;
	fma.rn.f32 	%f10169, %f10157, %f10164, %f10168;
	mul.f32 	%f10170, %f10162, %f10167;
	mul.f32 	%f10171, %f10164, %f10169;
	sub.f32 	%f10172, %f10170, %f10171;
	mul.f32 	%f10173, %f10164, %f10167;
	fma.rn.f32 	%f10174, %f10162, %f10169, %f10173;
	mul.f32 	%f10175, %f10167, %f10172;
	mul.f32 	%f10176, %f10169, %f10174;
	sub.f32 	%f10177, %f10175, %f10176;
	mul.f32 	%f10178, %f10169, %f10172;
	fma.rn.f32 	%f10179, %f10167, %f10174, %f10178;
	mul.f32 	%f10180, %f10172, %f10177;
	mul.f32 	%f10181, %f10174, %f10179;
	sub.f32 	%f10182, %f10180, %f10181;
	mul.f32 	%f10183, %f10174, %f10177;
	fma.rn.f32 	%f10184, %f10172, %f10179, %f10183;
	mul.f32 	%f10185, %f10177, %f10182;
	mul.f32 	%f10186, %f10179, %f10184;
	sub.f32 	%f10187, %f10185, %f10186;
	mul.f32 	%f10188, %f10179, %f10182;
	fma.rn.f32 	%f10189, %f10177, %f10184, %f10188;
	mul.f32 	%f10190, %f10182, %f10187;
	mul.f32 	%f10191, %f10184, %f10189;
	sub.f32 	%f10192, %f10190, %f10191;
	mul.f32 	%f10193, %f10184, %f10187;
	fma.rn.f32 	%f10194, %f10182, %f10189, %f10193;
	mul.f32 	%f10195, %f10187, %f10192;
	mul.f32 	%f10196, %f10189, %f10194;
	sub.f32 	%f10197, %f10195, %f10196;
	mul.f32 	%f10198, %f10189, %f10192;
	fma.rn.f32 	%f10199, %f10187, %f10194, %f10198;
	mul.f32 	%f10200, %f10192, %f10197;
	mul.f32 	%f10201, %f10194, %f10199;
	sub.f32 	%f10202, %f10200, %f10201;
	mul.f32 	%f10203, %f10194, %f10197;
	fma.rn.f32 	%f10204, %f10192, %f10199, %f10203;
	mul.f32 	%f10205, %f10197, %f10202;
	mul.f32 	%f10206, %f10199, %f10204;
	sub.f32 	%f10207, %f10205, %f10206;
	mul.f32 	%f10208, %f10199, %f10202;
	fma.rn.f32 	%f10209, %f10197, %f10204, %f10208;
	mul.f32 	%f10210, %f10202, %f10207;
	mul.f32 	%f10211, %f10204, %f10209;
	sub.f32 	%f10212, %f10210, %f10211;
	mul.f32 	%f10213, %f10204, %f10207;
	fma.rn.f32 	%f10214, %f10202, %f10209, %f10213;
	mul.f32 	%f10215, %f10207, %f10212;
	mul.f32 	%f10216, %f10209, %f10214;
	sub.f32 	%f10217, %f10215, %f10216;
	mul.f32 	%f10218, %f10209, %f10212;
	fma.rn.f32 	%f10219, %f10207, %f10214, %f10218;
	mul.f32 	%f10220, %f10212, %f10217;
	mul.f32 	%f10221, %f10214, %f10219;
	sub.f32 	%f10222, %f10220, %f10221;
	mul.f32 	%f10223, %f10214, %f10217;
	fma.rn.f32 	%f10224, %f10212, %f10219, %f10223;
	mul.f32 	%f10225, %f10217, %f10222;
	mul.f32 	%f10226, %f10219, %f10224;
	sub.f32 	%f10227, %f10225, %f10226;
	mul.f32 	%f10228, %f10219, %f10222;
	fma.rn.f32 	%f10229, %f10217, %f10224, %f10228;
	mul.f32 	%f10230, %f10222, %f10227;
	mul.f32 	%f10231, %f10224, %f10229;
	sub.f32 	%f10232, %f10230, %f10231;
	mul.f32 	%f10233, %f10224, %f10227;
	fma.rn.f32 	%f10234, %f10222, %f10229, %f10233;
	mul.f32 	%f10235, %f10227, %f10232;
	mul.f32 	%f10236, %f10229, %f10234;
	sub.f32 	%f10237, %f10235, %f10236;
	mul.f32 	%f10238, %f10229, %f10232;
	fma.rn.f32 	%f10239, %f10227, %f10234, %f10238;
	add.f32 	%f10240, %f10237, %f10239;
	mov.u32 	%r2, %ctaid.x;
	mov.u32 	%r3, %ntid.x;
	mad.lo.s32 	%r4, %r2, %r3, %r1;
	mul.wide.u32 	%rd3, %r4, 4;
	add.s64 	%rd4, %rd2, %rd3;
	st.global.f32 	[%rd4], %f10240;
	ret;

}


// ===== COMPILED SASS (sm_100) =====

	.target	sm_100

	.elftype	@"ET_EXEC"


//--------------------- .note.nv.tkinfo           --------------------------
	.section	.note.nv.tkinfo,"",@"SHT_NOTE"
	.sectionflags	@"SHF_NOTE_NV_TKINFO"
	.tkinfo
        /*0018*/ 	.word	0x00000002
        /*0030*/ 	.string	""
        /*0030*/ 	.string	"ptxas"
        /*0030*/ 	.string	"Cuda compilation tools, release 13.0, V13.0.88"
        /*0030*/ 	.string	"Build cuda_13.0.r13.0/compiler.36424714_0"
        /*0030*/ 	.string	"-arch sm_100 -m 64 "



//--------------------- .note.nv.cuinfo           --------------------------
	.section	.note.nv.cuinfo,"",@"SHT_NOTE"
	.sectionflags	@"SHF_NOTE_NV_CUINFO"
        /*0018*/ 	.short	0x0002
        /*001a*/ 	.short	0x0064
        /*001c*/ 	.short	0x0082
	.zero		2


//--------------------- .nv.info                  --------------------------
	.section	.nv.info,"",@"SHT_CUDA_INFO"
	.align	4


	//----- nvinfo : EIATTR_REGCOUNT
	.align		4
        /*0000*/ 	.byte	0x04, 0x2f
        /*0002*/ 	.short	(.L_1 - .L_0)
	.align		4
.L_0:
        /*0004*/ 	.word	index@(_Z13compute_sp_v1Pff)
        /*0008*/ 	.word	0x0000000e


	//----- nvinfo : EIATTR_FRAME_SIZE
	.align		4
.L_1:
        /*000c*/ 	.byte	0x04, 0x11
        /*000e*/ 	.short	(.L_3 - .L_2)
	.align		4
.L_2:
        /*0010*/ 	.word	index@(_Z13compute_sp_v1Pff)
        /*0014*/ 	.word	0x00000000


	//----- nvinfo : EIATTR_MIN_STACK_SIZE
	.align		4
.L_3:
        /*0018*/ 	.byte	0x04, 0x12
        /*001a*/ 	.short	(.L_5 - .L_4)
	.align		4
.L_4:
        /*001c*/ 	.word	index@(_Z13compute_sp_v1Pff)
        /*0020*/ 	.word	0x00000000
.L_5:


//--------------------- .nv.compat                --------------------------
	.section	.nv.compat,"",@"SHT_CUDA_COMPAT_INFO"
	.align	4
        /*0000*/ 	.byte	0x02, 0x09, 0x00, 0x00, 0x02, 0x02, 0x01, 0x00, 0x02, 0x05, 0x05, 0x00, 0x03, 0x07, 0x01, 0x01
        /*0010*/ 	.byte	0x02, 0x03, 0x00, 0x00, 0x02, 0x06, 0x01, 0x00, 0x04, 0x0b, 0x08, 0x00, 0x09, 0x00, 0x00, 0x00
        /*0020*/ 	.byte	0x00, 0x00, 0x00, 0x00


//--------------------- .nv.info._Z13compute_sp_v1Pff --------------------------
	.section	.nv.info._Z13compute_sp_v1Pff,"",@"SHT_CUDA_INFO"
	.sectionflags	@""
	.align	4


	//----- nvinfo : EIATTR_CUDA_API_VERSION
	.align		4
        /*0000*/ 	.byte	0x04, 0x37
        /*0002*/ 	.short	(.L_7 - .L_6)
.L_6:
        /*0004*/ 	.word	0x00000082


	//----- nvinfo : EIATTR_KPARAM_INFO
	.align		4
.L_7:
        /*0008*/ 	.byte	0x04, 0x17
        /*000a*/ 	.short	(.L_9 - .L_8)
.L_8:
        /*000c*/ 	.word	0x00000000
        /*0010*/ 	.short	0x0001
        /*0012*/ 	.short	0x0008
        /*0014*/ 	.byte	0x00, 0xf0, 0x11, 0x00


	//----- nvinfo : EIATTR_KPARAM_INFO
	.align		4
.L_9:
        /*0018*/ 	.byte	0x04, 0x17
        /*001a*/ 	.short	(.L_11 - .L_10)
.L_10:
        /*001c*/ 	.word	0x00000000
        /*0020*/ 	.short	0x0000
        /*0022*/ 	.short	0x0000
        /*0024*/ 	.byte	0x00, 0xf5, 0x21, 0x00


	//----- nvinfo : EIATTR_SPARSE_MMA_MASK
	.align		4
.L_11:
        /*0028*/ 	.byte	0x03, 0x50
        /*002a*/ 	.short	0x0000


	//----- nvinfo : EIATTR_MAXREG_COUNT
	.align		4
        /*002c*/ 	.byte	0x03, 0x1b
        /*002e*/ 	.short	0x00ff


	//----- nvinfo : EIATTR_MERCURY_ISA_VERSION
	.align		4
        /*0030*/ 	.byte	0x03, 0x5f
        /*0032*/ 	.short	0x0101


	//----- nvinfo : EIATTR_VRC_CTA_INIT_COUNT
	.align		4
        /*0034*/ 	.byte	0x02, 0x4a
	.zero		1
	.zero		1


	//----- nvinfo : EIATTR_EXIT_INSTR_OFFSETS
	.align		4
        /*0038*/ 	.byte	0x04, 0x1c
        /*003a*/ 	.short	(.L_13 - .L_12)


	//   ....[0]....
.L_12:
        /*003c*/ 	.word	0x000200a0


	//----- nvinfo : EIATTR_CBANK_PARAM_SIZE
	.align		4
.L_13:
        /*0040*/ 	.byte	0x03, 0x19
        /*0042*/ 	.short	0x000c


	//----- nvinfo : EIATTR_PARAM_CBANK
	.align		4
        /*0044*/ 	.byte	0x04, 0x0a
        /*0046*/ 	.short	(.L_15 - .L_14)
	.align		4
.L_14:
        /*0048*/ 	.word	index@(.nv.constant0._Z13compute_sp_v1Pff)
        /*004c*/ 	.short	0x0380
        /*004e*/ 	.short	0x000c


	//----- nvinfo : EIATTR_SW_WAR
	.align		4
.L_15:
        /*0050*/ 	.byte	0x04, 0x36
        /*0052*/ 	.short	(.L_17 - .L_16)
.L_16:
        /*0054*/ 	.word	0x00000008
.L_17:


//--------------------- .nv.callgraph             --------------------------
	.section	.nv.callgraph,"",@"SHT_CUDA_CALLGRAPH"
	.align	4
	.sectionentsize	8
	.align		4
        /*0000*/ 	.word	0x00000000
	.align		4
        /*0004*/ 	.word	0xffffffff
	.align		4
        /*0008*/ 	.word	0x00000000
	.align		4
        /*000c*/ 	.word	0xfffffffe
	.align		4
        /*0010*/ 	.word	0x00000000
	.align		4
        /*0014*/ 	.word	0xfffffffd
	.align		4
        /*0018*/ 	.word	0x00000000
	.align		4
        /*001c*/ 	.word	0xfffffffc


//--------------------- .text._Z13compute_sp_v1Pff --------------------------
	.section	.text._Z13compute_sp_v1Pff,"ax",@progbits
	.align	128
        .global         _Z13compute_sp_v1Pff
        .type           _Z13compute_sp_v1Pff,@function
        .size           _Z13compute_sp_v1Pff,(.L_x_1 - _Z13compute_sp_v1Pff)
        .other          _Z13compute_sp_v1Pff,@"STO_CUDA_ENTRY STV_DEFAULT"
_Z13compute_sp_v1Pff:
.text._Z13compute_sp_v1Pff:
[----:B------:R-:W-:Y:S01]  /*0000*/  LDC R1, c[0x0][0x37c] ;  /* 0x0000df00ff017b82 */ /* 0x000fe20000000800 */
[----:B------:R-:W0:Y:S01]  /*0010*/  S2R R2, SR_TID.X ;  /* 0x0000000000027919 */ /* 0x000e220000002100 */
[----:B------:R-:W1:Y:S06]  /*0020*/  LDCU UR4, c[0x0][0x388] ;  /* 0x00007100ff0477ac */ /* 0x000e6c0008000800 */
[----:B------:R-:W2:Y:S01]  /*0030*/  LDC R11, c[0x0][0x360] ;  /* 0x0000d800ff0b7b82 */ /* 0x000ea20000000800 */
[----:B-1----:R-:W-:-:S04]  /*0040*/  FFMA R6, RZ, UR4, RZ ;  /* 0x00000004ff067c23 */ /* 0x002fc800080000ff */
[----:B------:R-:W-:Y:S01]  /*0050*/  FMUL R8, RZ, R6 ;  /* 0x00000006ff087220 */ /* 0x000fe20000400000 */
[----:B0-----:R-:W-:-:S05]  /*0060*/  I2FP.F32.U32 R3, R2 ;  /* 0x0000000200037245 */ /* 0x001fca0000201000 */
[C---:B------:R-:W-:Y:S01]  /*0070*/  FMUL R4, R3.reuse, UR4 ;  /* 0x0000000403047c20 */ /* 0x040fe20008400000 */
[C---:B------:R-:W-:Y:S01]  /*0080*/  FMUL R0, R3.reuse, R6 ;  /* 0x0000000603007220 */ /* 0x040fe20000400000 */
[----:B------:R-:W0:Y:S02]  /*0090*/  LDCU.64 UR4, c[0x0][0x358] ;  /* 0x00006b00ff0477ac */ /* 0x000e240008000a00 */
[-C--:B------:R-:W-:Y:S01]  /*00a0*/  FFMA R3, R3, R4.reuse, -R8 ;  /* 0x0000000403037223 */ /* 0x080fe20000000808 */
[----:B------:R-:W-:-:S03]  /*00b0*/  FFMA R5, RZ, R4, R0 ;  /* 0x00000004ff057223 */ /* 0x000fc60000000000 */
[C---:B------:R-:W-:Y:S01]  /*00c0*/  FMUL R7, R6.reuse, R3 ;  /* 0x0000000306077220 */ /* 0x040fe20000400000 */
[----:B------:R-:W-:-:S03]  /*00d0*/  FMUL R6, R6, R5 ;  /* 0x0000000506067220 */ /* 0x000fc60000400000 */
[C---:B------:R-:W-:Y:S01]  /*00e0*/  FFMA R0, R4.reuse, R5, R7 ;  /* 0x0000000504007223 */ /* 0x040fe20000000007 */
[----:B------:R-:W-:-:S03]  /*00f0*/  FFMA R6, R4, R3, -R6 ;  /* 0x0000000304067223 */ /* 0x000fc60000000806 */
[C---:B------:R-:W-:Y:S01]  /*0100*/  FMUL R4, R5.reuse, R0 ;  /* 0x0000000005047220 */ /* 0x040fe20000400000 */
[----:B------:R-:W-:-:S03]  /*0110*/  FMUL R7, R5, R6 ;  /* 0x0000000605077220 */ /* 0x000fc60000400000 */
[C---:B------:R-:W-:Y:S01]  /*0120*/  FFMA R5, R3.reuse, R6, -R4 ;  /* 0x0000000603057223 */ /* 0x040fe20000000804 */
[----:B------:R-:W-:-:S03]  /*0130*/  FFMA R7, R3, R0, R7 ;  /* 0x0000000003077223 */ /* 0x000fc60000000007 */
        /* <DEDUP_REMOVED lines=8163> */
[----:B------:R-:W2:Y:S01]  /*1ff70*/  S2UR UR6, SR_CTAID.X ;  /* 0x00000000000679c3 */ /* 0x000ea20000002500 */
[----:B------:R-:W-:Y:S02]  /*1ff80*/  FFMA R0, R6, R7, -R0 ;  /* 0x0000000706007223 */ /* 0x000fe40000000800 */
[C---:B------:R-:W-:Y:S02]  /*1ff90*/  FMUL R6, R3.reuse, R8 ;  /* 0x0000000803067220 */ /* 0x040fe40000400000 */
[-C--:B------:R-:W-:Y:S02]  /*1ffa0*/  FMUL R9, R3, R0.reuse ;  /* 0x0000000003097220 */ /* 0x080fe40000400000 */
[C---:B------:R-:W-:Y:S01]  /*1ffb0*/  FFMA R3, R7.reuse, R0, -R6 ;  /* 0x0000000007037223 */ /* 0x040fe20000000806 */
[----:B------:R-:W1:Y:S01]  /*1ffc0*/  LDC.64 R4, c[0x0][0x380] ;  /* 0x0000e000ff047b82 */ /* 0x000e620000000a00 */
[----:B------:R-:W-:-:S02]  /*1ffd0*/  FFMA R9, R7, R8, R9 ;  /* 0x0000000807097223 */ /* 0x000fc40000000009 */
[C---:B------:R-:W-:Y:S02]  /*1ffe0*/  FMUL R7, R8.reuse, R3 ;  /* 0x0000000308077220 */ /* 0x040fe40000400000 */
[-C--:B------:R-:W-:Y:S02]  /*1fff0*/  FMUL R8, R8, R9.reuse ;  /* 0x0000000908087220 */ /* 0x080fe40000400000 */
[C---:B------:R-:W-:Y:S02]  /*20000*/  FFMA R6, R0.reuse, R9, R7 ;  /* 0x0000000900067223 */ /* 0x040fe40000000007 */
[----:B------:R-:W-:Y:S02]  /*20010*/  FFMA R8, R0, R3, -R8 ;  /* 0x0000000300087223 */ /* 0x000fe40000000808 */
[C---:B------:R-:W-:Y:S02]  /*20020*/  FMUL R0, R9.reuse, R6 ;  /* 0x0000000609007220 */ /* 0x040fe40000400000 */
[----:B------:R-:W-:-:S02]  /*20030*/  FMUL R9, R9, R8 ;  /* 0x0000000809097220 */ /* 0x000fc40000400000 */
[----:B------:R-:W-:Y:S01]  /*20040*/  FFMA R0, R3, R8, -R0 ;  /* 0x0000000803007223 */ /* 0x000fe20000000800 */
[----:B--2---:R-:W-:Y:S02]  /*20050*/  IMAD R7, R11, UR6, R2 ;  /* 0x000000060b077c24 */ /* 0x004fe4000f8e0202 */
[----:B------:R-:W-:-:S04]  /*20060*/  FFMA R9, R3, R6, R9 ;  /* 0x0000000603097223 */ /* 0x000fc80000000009 */
[----:B------:R-:W-:Y:S01]  /*20070*/  FADD R9, R0, R9 ;  /* 0x0000000900097221 */ /* 0x000fe20000000000 */
[----:B-1----:R-:W-:-:S05]  /*20080*/  IMAD.WIDE.U32 R4, R7, 0x4, R4 ;  /* 0x0000000407047825 */ /* 0x002fca00078e0004 */
[----:B0-----:R-:W-:Y:S01]  /*20090*/  STG.E desc[UR4][R4.64], R9 ;  /* 0x0000000904007986 */ /* 0x001fe2000c101904 */
[----:B------:R-:W-:Y:S05]  /*200a0*/  EXIT ;  /* 0x000000000000794d */ /* 0x000fea0003800000 */
.L_x_0:
[----:B------:R-:W-:-:S00]  /*200b0*/  BRA `(.L_x_0) ;  /* 0xfffffffc00fc7947 */ /* 0x000fc0000383ffff */
[----:B------:R-:W-:-:S00]  /*200c0*/  NOP ;  /* 0x0000000000007918 */ /* 0x000fc00000000000 */
        /* <DEDUP_REMOVED lines=11> */
.L_x_1:


//--------------------- .nv.shared.reserved.0     --------------------------
	.section	.nv.shared.reserved.0,"aw",@nobits
	.weak		__nv_reservedSMEM_offset_0_alias
	.size		__nv_reservedSMEM_offset_0_alias, 0, 64
	.other		__nv_reservedSMEM_offset_0_alias,@"STO_CUDA_RESERVED_SHARED STV_DEFAULT"
__nv_reservedSMEM_offset_0_alias:
	.zero		0
	.zero		64


//--------------------- .nv.constant0._Z13compute_sp_v1Pff --------------------------
	.section	.nv.constant0._Z13compute_sp_v1Pff,"a",@progbits
	.sectionflags	@""
	.align	4
.nv.constant0._Z13compute_sp_v1Pff:
	.zero		908


//--------------------- SYMBOLS --------------------------

	.type		.nv.reservedSmem.offset0,@object
	.size		.nv.reservedSmem.offset0,0x4
